	.target	sm_100a

	.elftype	@"ET_EXEC"


//--------------------- .note.nv.tkinfo           --------------------------
	.section	.note.nv.tkinfo,"",@"SHT_NOTE"
	.sectionflags	@"SHF_NOTE_NV_TKINFO"
	.tkinfo
        /*0018*/ 	.word	0x00000002
        /*0030*/ 	.string	""
        /*0030*/ 	.string	"ptxas"
        /*0030*/ 	.string	"Cuda compilation tools, release 13.0, V13.0.88"
        /*0030*/ 	.string	"Build cuda_13.0.r13.0/compiler.36424714_0"
        /*0030*/ 	.string	"-arch sm_100a -m 64 "



//--------------------- .note.nv.cuinfo           --------------------------
	.section	.note.nv.cuinfo,"",@"SHT_NOTE"
	.sectionflags	@"SHF_NOTE_NV_CUINFO"
        /*0018*/ 	.short	0x0002
        /*001a*/ 	.short	0x0064
        /*001c*/ 	.short	0x0082
	.zero		2


//--------------------- .nv.info                  --------------------------
	.section	.nv.info,"",@"SHT_CUDA_INFO"
	.align	4


	//----- nvinfo : EIATTR_REGCOUNT
	.align		4
        /*0000*/ 	.byte	0x04, 0x2f
        /*0002*/ 	.short	(.L_19 - .L_18)
	.align		4
.L_18:
        /*0004*/ 	.word	index@(_ZN7cutlass13device_kernelINS_4gemm6kernel13GemmUniversalIN4cute5tupleIJiiiiEEENS1_10collective13CollectiveMmaINS1_35MainloopSm100TmaUmmaWarpSpecializedILi13ELi2ELi4ENS5_IJNS4_1CILi2EEENSA_ILi1EEESC_EEEEENS5_IJNSA_ILi128EEESF_NSA_ILi64EEEEEENS_6half_tENS5_IJlSC_lEEESI_SJ_NS4_8TiledMMAINS4_8MMA_AtomIJNS4_26SM100_MMA_F16BF16_2x1SM_SSISI_SI_fLi128ELi128ELNS4_4UMMA5MajorE0ELSO_0ELNSN_7ScaleInE0ELSP_0EEEEEENS4_6LayoutINS5_IJSC_SC_SC_EEENS5_IJNSA_ILi0EEESU_SU_EEEEENS5_IJNS4_10UnderscoreESX_SX_EEEEENS4_18SM100_TMA_2SM_LOADENS4_14ComposedLayoutINS4_7SwizzleILi3ELi4ELi3EEENS4_18smem_ptr_flag_bitsILi16EEENSS_INS5_IJNSA_ILi8EEESG_EEENS5_IJSG_SC_EEEEEEEvNS4_8identityES10_S1A_vS1B_EENS_8epilogue10collective18CollectiveEpilogueINS1D_23Sm100TmaWarpSpecializedILi4ELi2ELi16ELb1ELb0EEEJNS5_IJSG_SF_SG_EEENS5_IJNSS_ISG_SC_EENSS_INS5_IJNSA_ILi16EEESB_EEENS5_IJSC_SG_EEEEEEEESI_SJ_SI_SJ_NS1D_6fusion15FusionCallbacksIS1H_NS1P_17LinCombPerRowBiasISI_fSI_SI_fLi8ELNS_15FloatRoundStyleE2EEES1I_S1O_JEEENS4_5SM1004TMEM4LOAD26SM100_TMEM_LOAD_32dp32b16xENS4_13SM90_TMA_LOADENS11_INS12_ILi1ELi4ELi3EEES15_NSS_INS5_IJS16_S1K_EEENS5_IJS1K_SC_EEEEEEENS4_39AutoVectorizingCopyWithAssumedAlignmentILi128EEENS4_14SM90_TMA_STOREES24_S26_S26_EEEvvEEEEvNT_6ParamsE)
        /*0008*/ 	.word	0x0000005a


	//----- nvinfo : EIATTR_FRAME_SIZE
	.align		4
.L_19:
        /*000c*/ 	.byte	0x04, 0x11
        /*000e*/ 	.short	(.L_21 - .L_20)
	.align		4
.L_20:
        /*0010*/ 	.word	index@($__internal_2_$__cuda_sm10x_tcgen05_guardrail_trap_unallocated_columns_being_dealloced)
        /*0014*/ 	.word	0x00000000


	//----- nvinfo : EIATTR_FRAME_SIZE
	.align		4
.L_21:
        /*0018*/ 	.byte	0x04, 0x11
        /*001a*/ 	.short	(.L_23 - .L_22)
	.align		4
.L_22:
        /*001c*/ 	.word	index@($__internal_1_$__cuda_sm10x_tcgen05_guardrail_trap_phase_invalid_during_alloc)
        /*0020*/ 	.word	0x00000000


	//----- nvinfo : EIATTR_FRAME_SIZE
	.align		4
.L_23:
        /*0024*/ 	.byte	0x04, 0x11
        /*0026*/ 	.short	(.L_25 - .L_24)
	.align		4
.L_24:
        /*0028*/ 	.word	index@($__internal_0_$__cuda_sm10x_tcgen05_guardrail_trap_col_being_dealloced_not_returned_by_alloc)
        /*002c*/ 	.word	0x00000000


	//----- nvinfo : EIATTR_FRAME_SIZE
	.align		4
.L_25:
        /*0030*/ 	.byte	0x04, 0x11
        /*0032*/ 	.short	(.L_27 - .L_26)
	.align		4
.L_26:
        /*0034*/ 	.word	index@(_ZN7cutlass13device_kernelINS_4gemm6kernel13GemmUniversalIN4cute5tupleIJiiiiEEENS1_10collective13CollectiveMmaINS1_35MainloopSm100TmaUmmaWarpSpecializedILi13ELi2ELi4ENS5_IJNS4_1CILi2EEENSA_ILi1EEESC_EEEEENS5_IJNSA_ILi128EEESF_NSA_ILi64EEEEEENS_6half_tENS5_IJlSC_lEEESI_SJ_NS4_8TiledMMAINS4_8MMA_AtomIJNS4_26SM100_MMA_F16BF16_2x1SM_SSISI_SI_fLi128ELi128ELNS4_4UMMA5MajorE0ELSO_0ELNSN_7ScaleInE0ELSP_0EEEEEENS4_6LayoutINS5_IJSC_SC_SC_EEENS5_IJNSA_ILi0EEESU_SU_EEEEENS5_IJNS4_10UnderscoreESX_SX_EEEEENS4_18SM100_TMA_2SM_LOADENS4_14ComposedLayoutINS4_7SwizzleILi3ELi4ELi3EEENS4_18smem_ptr_flag_bitsILi16EEENSS_INS5_IJNSA_ILi8EEESG_EEENS5_IJSG_SC_EEEEEEEvNS4_8identityES10_S1A_vS1B_EENS_8epilogue10collective18CollectiveEpilogueINS1D_23Sm100TmaWarpSpecializedILi4ELi2ELi16ELb1ELb0EEEJNS5_IJSG_SF_SG_EEENS5_IJNSS_ISG_SC_EENSS_INS5_IJNSA_ILi16EEESB_EEENS5_IJSC_SG_EEEEEEEESI_SJ_SI_SJ_NS1D_6fusion15FusionCallbacksIS1H_NS1P_17LinCombPerRowBiasISI_fSI_SI_fLi8ELNS_15FloatRoundStyleE2EEES1I_S1O_JEEENS4_5SM1004TMEM4LOAD26SM100_TMEM_LOAD_32dp32b16xENS4_13SM90_TMA_LOADENS11_INS12_ILi1ELi4ELi3EEES15_NSS_INS5_IJS16_S1K_EEENS5_IJS1K_SC_EEEEEEENS4_39AutoVectorizingCopyWithAssumedAlignmentILi128EEENS4_14SM90_TMA_STOREES24_S26_S26_EEEvvEEEEvNT_6ParamsE)
        /*0038*/ 	.word	0x00000000


	//----- nvinfo : EIATTR_MIN_STACK_SIZE
	.align		4
.L_27:
        /*003c*/ 	.byte	0x04, 0x12
        /*003e*/ 	.short	(.L_29 - .L_28)
	.align		4
.L_28:
        /*0040*/ 	.word	index@(_ZN7cutlass13device_kernelINS_4gemm6kernel13GemmUniversalIN4cute5tupleIJiiiiEEENS1_10collective13CollectiveMmaINS1_35MainloopSm100TmaUmmaWarpSpecializedILi13ELi2ELi4ENS5_IJNS4_1CILi2EEENSA_ILi1EEESC_EEEEENS5_IJNSA_ILi128EEESF_NSA_ILi64EEEEEENS_6half_tENS5_IJlSC_lEEESI_SJ_NS4_8TiledMMAINS4_8MMA_AtomIJNS4_26SM100_MMA_F16BF16_2x1SM_SSISI_SI_fLi128ELi128ELNS4_4UMMA5MajorE0ELSO_0ELNSN_7ScaleInE0ELSP_0EEEEEENS4_6LayoutINS5_IJSC_SC_SC_EEENS5_IJNSA_ILi0EEESU_SU_EEEEENS5_IJNS4_10UnderscoreESX_SX_EEEEENS4_18SM100_TMA_2SM_LOADENS4_14ComposedLayoutINS4_7SwizzleILi3ELi4ELi3EEENS4_18smem_ptr_flag_bitsILi16EEENSS_INS5_IJNSA_ILi8EEESG_EEENS5_IJSG_SC_EEEEEEEvNS4_8identityES10_S1A_vS1B_EENS_8epilogue10collective18CollectiveEpilogueINS1D_23Sm100TmaWarpSpecializedILi4ELi2ELi16ELb1ELb0EEEJNS5_IJSG_SF_SG_EEENS5_IJNSS_ISG_SC_EENSS_INS5_IJNSA_ILi16EEESB_EEENS5_IJSC_SG_EEEEEEEESI_SJ_SI_SJ_NS1D_6fusion15FusionCallbacksIS1H_NS1P_17LinCombPerRowBiasISI_fSI_SI_fLi8ELNS_15FloatRoundStyleE2EEES1I_S1O_JEEENS4_5SM1004TMEM4LOAD26SM100_TMEM_LOAD_32dp32b16xENS4_13SM90_TMA_LOADENS11_INS12_ILi1ELi4ELi3EEES15_NSS_INS5_IJS16_S1K_EEENS5_IJS1K_SC_EEEEEEENS4_39AutoVectorizingCopyWithAssumedAlignmentILi128EEENS4_14SM90_TMA_STOREES24_S26_S26_EEEvvEEEEvNT_6ParamsE)
        /*0044*/ 	.word	0x00000000
.L_29:


//--------------------- .nv.compat                --------------------------
	.section	.nv.compat,"",@"SHT_CUDA_COMPAT_INFO"
	.align	4
        /*0000*/ 	.byte	0x02, 0x09, 0x01, 0x00, 0x02, 0x02, 0x02, 0x00, 0x02, 0x05, 0x05, 0x00, 0x03, 0x07, 0x01, 0x01
        /*0010*/ 	.byte	0x02, 0x03, 0x01, 0x00, 0x02, 0x06, 0x01, 0x00, 0x04, 0x0b, 0x08, 0x00, 0x09, 0x00, 0x00, 0x00
        /*0020*/ 	.byte	0x00, 0x00, 0x00, 0x00


//--------------------- .nv.info._ZN7cutlass13device_kernelINS_4gemm6kernel13GemmUniversalIN4cute5tupleIJiiiiEEENS1_10collective13CollectiveMmaINS1_35MainloopSm100TmaUmmaWarpSpecializedILi13ELi2ELi4ENS5_IJNS4_1CILi2EEENSA_ILi1EEESC_EEEEENS5_IJNSA_ILi128EEESF_NSA_ILi64EEEEEENS_6half_tENS5_IJlSC_lEEESI_SJ_NS4_8TiledMMAINS4_8MMA_AtomIJNS4_26SM100_MMA_F16BF16_2x1SM_SSISI_SI_fLi128ELi128ELNS4_4UMMA5MajorE0ELSO_0ELNSN_7ScaleInE0ELSP_0EEEEEENS4_6LayoutINS5_IJSC_SC_SC_EEENS5_IJNSA_ILi0EEESU_SU_EEEEENS5_IJNS4_10UnderscoreESX_SX_EEEEENS4_18SM100_TMA_2SM_LOADENS4_14ComposedLayoutINS4_7SwizzleILi3ELi4ELi3EEENS4_18smem_ptr_flag_bitsILi16EEENSS_INS5_IJNSA_ILi8EEESG_EEENS5_IJSG_SC_EEEEEEEvNS4_8identityES10_S1A_vS1B_EENS_8epilogue10collective18CollectiveEpilogueINS1D_23Sm100TmaWarpSpecializedILi4ELi2ELi16ELb1ELb0EEEJNS5_IJSG_SF_SG_EEENS5_IJNSS_ISG_SC_EENSS_INS5_IJNSA_ILi16EEESB_EEENS5_IJSC_SG_EEEEEEEESI_SJ_SI_SJ_NS1D_6fusion15FusionCallbacksIS1H_NS1P_17LinCombPerRowBiasISI_fSI_SI_fLi8ELNS_15FloatRoundStyleE2EEES1I_S1O_JEEENS4_5SM1004TMEM4LOAD26SM100_TMEM_LOAD_32dp32b16xENS4_13SM90_TMA_LOADENS11_INS12_ILi1ELi4ELi3EEES15_NSS_INS5_IJS16_S1K_EEENS5_IJS1K_SC_EEEEEEENS4_39AutoVectorizingCopyWithAssumedAlignmentILi128EEENS4_14SM90_TMA_STOREES24_S26_S26_EEEvvEEEEvNT_6ParamsE --------------------------
	.section	.nv.info._ZN7cutlass13device_kernelINS_4gemm6kernel13GemmUniversalIN4cute5tupleIJiiiiEEENS1_10collective13CollectiveMmaINS1_35MainloopSm100TmaUmmaWarpSpecializedILi13ELi2ELi4ENS5_IJNS4_1CILi2EEENSA_ILi1EEESC_EEEEENS5_IJNSA_ILi128EEESF_NSA_ILi64EEEEEENS_6half_tENS5_IJlSC_lEEESI_SJ_NS4_8TiledMMAINS4_8MMA_AtomIJNS4_26SM100_MMA_F16BF16_2x1SM_SSISI_SI_fLi128ELi128ELNS4_4UMMA5MajorE0ELSO_0ELNSN_7ScaleInE0ELSP_0EEEEEENS4_6LayoutINS5_IJSC_SC_SC_EEENS5_IJNSA_ILi0EEESU_SU_EEEEENS5_IJNS4_10UnderscoreESX_SX_EEEEENS4_18SM100_TMA_2SM_LOADENS4_14ComposedLayoutINS4_7SwizzleILi3ELi4ELi3EEENS4_18smem_ptr_flag_bitsILi16EEENSS_INS5_IJNSA_ILi8EEESG_EEENS5_IJSG_SC_EEEEEEEvNS4_8identityES10_S1A_vS1B_EENS_8epilogue10collective18CollectiveEpilogueINS1D_23Sm100TmaWarpSpecializedILi4ELi2ELi16ELb1ELb0EEEJNS5_IJSG_SF_SG_EEENS5_IJNSS_ISG_SC_EENSS_INS5_IJNSA_ILi16EEESB_EEENS5_IJSC_SG_EEEEEEEESI_SJ_SI_SJ_NS1D_6fusion15FusionCallbacksIS1H_NS1P_17LinCombPerRowBiasISI_fSI_SI_fLi8ELNS_15FloatRoundStyleE2EEES1I_S1O_JEEENS4_5SM1004TMEM4LOAD26SM100_TMEM_LOAD_32dp32b16xENS4_13SM90_TMA_LOADENS11_INS12_ILi1ELi4ELi3EEES15_NSS_INS5_IJS16_S1K_EEENS5_IJS1K_SC_EEEEEEENS4_39AutoVectorizingCopyWithAssumedAlignmentILi128EEENS4_14SM90_TMA_STOREES24_S26_S26_EEEvvEEEEvNT_6ParamsE,"",@"SHT_CUDA_INFO"
	.sectionflags	@""
	.align	4


	//----- nvinfo : EIATTR_CUDA_API_VERSION
	.align		4
        /*0000*/ 	.byte	0x04, 0x37
        /*0002*/ 	.short	(.L_31 - .L_30)
.L_30:
        /*0004*/ 	.word	0x00000082


	//----- nvinfo : EIATTR_KPARAM_INFO
	.align		4
.L_31:
        /*0008*/ 	.byte	0x04, 0x17
        /*000a*/ 	.short	(.L_33 - .L_32)
.L_32:
        /*000c*/ 	.word	0x00000000
        /*0010*/ 	.short	0x0000
        /*0012*/ 	.short	0x0000
        /*0014*/ 	.byte	0x00, 0xf0, 0x01, 0x20


	//----- nvinfo : EIATTR_AT_ENTRY_FRAGMENTS
	.align		4
.L_33:
        /*0018*/ 	.byte	0x04, 0x4f
        /*001a*/ 	.short	(.L_35 - .L_34)


	//   ....[0]....
.L_34:
        /*001c*/ 	.word	0x00000007


	//----- nvinfo : EIATTR_RESERVED_SMEM_USED
	.align		4
.L_35:
        /*0020*/ 	.byte	0x01, 0x41
	.zero		2


	//----- nvinfo : EIATTR_SPARSE_MMA_MASK
	.align		4
        /*0024*/ 	.byte	0x03, 0x50
        /*0026*/ 	.short	0x0000


	//----- nvinfo : EIATTR_TCGEN05_2CTA_USED
	.align		4
        /*0028*/ 	.byte	0x01, 0x52
	.zero		2


	//----- nvinfo : EIATTR_MAXREG_COUNT
	.align		4
        /*002c*/ 	.byte	0x03, 0x1b
        /*002e*/ 	.short	0x00ff


	//----- nvinfo : EIATTR_NUM_BARRIERS
	.align		4
        /*0030*/ 	.byte	0x02, 0x4c
        /*0032*/ 	.byte	0x07
	.zero		1


	//----- nvinfo : EIATTR_EXTERNS
	.align		4
        /*0034*/ 	.byte	0x04, 0x0f
        /*0036*/ 	.short	(.L_37 - .L_36)


	//   ....[0]....
	.align		4
.L_36:
        /*0038*/ 	.word	index@(__assertfail)


	//----- nvinfo : EIATTR_MERCURY_ISA_VERSION
	.align		4
.L_37:
        /*003c*/ 	.byte	0x03, 0x5f
        /*003e*/ 	.short	0x0101


	//----- nvinfo : EIATTR_INT_WARP_WIDE_INSTR_OFFSETS
	.align		4
        /*0040*/ 	.byte	0x04, 0x31
        /*0042*/ 	.short	(.L_39 - .L_38)


	//   ....[0]....
.L_38:
        /*0044*/ 	.word	0x00000e50


	//   ....[1]....
        /*0048*/ 	.word	0x00000ef0


	//   ....[2]....
        /*004c*/ 	.word	0x00002210


	//   ....[3]....
        /*0050*/ 	.word	0x000045e0


	//   ....[4]....
        /*0054*/ 	.word	0x00004610


	//   ....[5]....
        /*0058*/ 	.word	0x00004660


	//   ....[6]....
        /*005c*/ 	.word	0x00004f80


	//   ....[7]....
        /*0060*/ 	.word	0x00004fa0


	//   ....[8]....
        /*0064*/ 	.word	0x00005080


	//   ....[9]....
        /*0068*/ 	.word	0x00005140


	//   ....[10]....
        /*006c*/ 	.word	0x00005160


	//   ....[11]....
        /*0070*/ 	.word	0x00005240


	//   ....[12]....
        /*0074*/ 	.word	0x00005330


	//   ....[13]....
        /*0078*/ 	.word	0x00005350


	//   ....[14]....
        /*007c*/ 	.word	0x00005450


	//   ....[15]....
        /*0080*/ 	.word	0x00005600


	//   ....[16]....
        /*0084*/ 	.word	0x00005610


	//   ....[17]....
        /*0088*/ 	.word	0x000057a0


	//----- nvinfo : EIATTR_COOP_GROUP_MASK_REGIDS
	.align		4
.L_39:
        /*008c*/ 	.byte	0x04, 0x29
        /*008e*/ 	.short	(.L_41 - .L_40)


	//   ....[0]....
.L_40:
        /*0090*/ 	.word	0xffffffff


	//   ....[1]....
        /*0094*/ 	.word	0xffffffff


	//   ....[2]....
        /*0098*/ 	.word	0xffffffff


	//   ....[3]....
        /*009c*/ 	.word	0xffffffff


	//   ....[4]....
        /*00a0*/ 	.word	0xffffffff


	//   ....[5]....
        /*00a4*/ 	.word	0xffffffff


	//   ....[6]....
        /*00a8*/ 	.word	0xffffffff


	//   ....[7]....
        /*00ac*/ 	.word	0xffffffff


	//   ....[8]....
        /*00b0*/ 	.word	0xffffffff


	//   ....[9]....
        /*00b4*/ 	.word	0xffffffff


	//   ....[10]....
        /*00b8*/ 	.word	0xffffffff


	//   ....[11]....
        /*00bc*/ 	.word	0xffffffff


	//   ....[12]....
        /*00c0*/ 	.word	0xffffffff


	//   ....[13]....
        /*00c4*/ 	.word	0xffffffff


	//----- nvinfo : EIATTR_COOP_GROUP_INSTR_OFFSETS
	.align		4
.L_41:
        /*00c8*/ 	.byte	0x04, 0x28
        /*00ca*/ 	.short	(.L_43 - .L_42)


	//   ....[0]....
.L_42:
        /*00cc*/ 	.word	0x000000c0


	//   ....[1]....
        /*00d0*/ 	.word	0x000004f0


	//   ....[2]....
        /*00d4*/ 	.word	0x000007c0


	//   ....[3]....
        /*00d8*/ 	.word	0x00000950


	//   ....[4]....
        /*00dc*/ 	.word	0x00000a40


	//   ....[5]....
        /*00e0*/ 	.word	0x00000ba0


	//   ....[6]....
        /*00e4*/ 	.word	0x00000d30


	//   ....[7]....
        /*00e8*/ 	.word	0x00000f70


	//   ....[8]....
        /*00ec*/ 	.word	0x000020f0


	//   ....[9]....
        /*00f0*/ 	.word	0x000033d0


	//   ....[10]....
        /*00f4*/ 	.word	0x000038a0


	//   ....[11]....
        /*00f8*/ 	.word	0x000038d0


	//   ....[12]....
        /*00fc*/ 	.word	0x000044f0


	//   ....[13]....
        /*0100*/ 	.word	0x00004700


	//----- nvinfo : EIATTR_VRC_CTA_INIT_COUNT
	.align		4
.L_43:
        /*0104*/ 	.byte	0x02, 0x4a
        /*0106*/ 	.byte	0x80
	.zero		1


	//----- nvinfo : EIATTR_SYSCALL_OFFSETS
	.align		4
        /*0108*/ 	.byte	0x04, 0x46
        /*010a*/ 	.short	(.L_45 - .L_44)


	//   ....[0]....
.L_44:
        /*010c*/ 	.word	0x000062d0


	//   ....[1]....
        /*0110*/ 	.word	0x000063c0


	//   ....[2]....
        /*0114*/ 	.word	0x00006c30


	//   ....[3]....
        /*0118*/ 	.word	0x00007550


	//   ....[4]....
        /*011c*/ 	.word	0x00007e10


	//   ....[5]....
        /*0120*/ 	.word	0x000086d0


	//----- nvinfo : EIATTR_MBARRIER_INSTR_OFFSETS
	.align		4
.L_45:
        /*0124*/ 	.byte	0x04, 0x39
        /*0126*/ 	.short	(.L_47 - .L_46)


	//   ....[0]....
.L_46:
        /*0128*/ 	.word	0x00000600
        /*012c*/ 	.word	0x000000ff
        /*0130*/ 	.word	0x00000000
        /*0134*/ 	.short	0x0100
        /*0136*/ 	.byte	0x07
	.zero		1


	//   ....[1]....
        /*0138*/ 	.word	0x00000610
        /*013c*/ 	.word	0x000000ff
        /*0140*/ 	.word	0x00000068
        /*0144*/ 	.short	0x0100
        /*0146*/ 	.byte	0x07
	.zero		1


	//   ....[2]....
        /*0148*/ 	.word	0x00000620
        /*014c*/ 	.word	0x000000ff
        /*0150*/ 	.word	0x00000008
        /*0154*/ 	.short	0x0100
        /*0156*/ 	.byte	0x07
	.zero		1


	//   ....[3]....
        /*0158*/ 	.word	0x00000630
        /*015c*/ 	.word	0x000000ff
        /*0160*/ 	.word	0x00000070
        /*0164*/ 	.short	0x0100
        /*0166*/ 	.byte	0x07
	.zero		1


	//   ....[4]....
        /*0168*/ 	.word	0x00000640
        /*016c*/ 	.word	0x000000ff
        /*0170*/ 	.word	0x00000010
        /*0174*/ 	.short	0x0100
        /*0176*/ 	.byte	0x07
	.zero		1


	//   ....[5]....
        /*0178*/ 	.word	0x00000650
        /*017c*/ 	.word	0x000000ff
        /*0180*/ 	.word	0x00000078
        /*0184*/ 	.short	0x0100
        /*0186*/ 	.byte	0x07
	.zero		1


	//   ....[6]....
        /*0188*/ 	.word	0x00000660
        /*018c*/ 	.word	0x000000ff
        /*0190*/ 	.word	0x00000018
        /*0194*/ 	.short	0x0100
        /*0196*/ 	.byte	0x07
	.zero		1


	//   ....[7]....
        /*0198*/ 	.word	0x00000670
        /*019c*/ 	.word	0x000000ff
        /*01a0*/ 	.word	0x00000080
        /*01a4*/ 	.short	0x0100
        /*01a6*/ 	.byte	0x07
	.zero		1


	//   ....[8]....
        /*01a8*/ 	.word	0x00000680
        /*01ac*/ 	.word	0x000000ff
        /*01b0*/ 	.word	0x00000020
        /*01b4*/ 	.short	0x0100
        /*01b6*/ 	.byte	0x07
	.zero		1


	//   ....[9]....
        /*01b8*/ 	.word	0x00000690
        /*01bc*/ 	.word	0x000000ff
        /*01c0*/ 	.word	0x00000088
        /*01c4*/ 	.short	0x0100
        /*01c6*/ 	.byte	0x07
	.zero		1


	//   ....[10]....
        /*01c8*/ 	.word	0x000006a0
        /*01cc*/ 	.word	0x000000ff
        /*01d0*/ 	.word	0x00000028
        /*01d4*/ 	.short	0x0100
        /*01d6*/ 	.byte	0x07
	.zero		1


	//   ....[11]....
        /*01d8*/ 	.word	0x000006b0
        /*01dc*/ 	.word	0x000000ff
        /*01e0*/ 	.word	0x00000090
        /*01e4*/ 	.short	0x0100
        /*01e6*/ 	.byte	0x07
	.zero		1


	//   ....[12]....
        /*01e8*/ 	.word	0x000006c0
        /*01ec*/ 	.word	0x000000ff
        /*01f0*/ 	.word	0x00000030
        /*01f4*/ 	.short	0x0100
        /*01f6*/ 	.byte	0x07
	.zero		1


	//   ....[13]....
        /*01f8*/ 	.word	0x000006d0
        /*01fc*/ 	.word	0x000000ff
        /*0200*/ 	.word	0x00000098
        /*0204*/ 	.short	0x0100
        /*0206*/ 	.byte	0x07
	.zero		1


	//   ....[14]....
        /*0208*/ 	.word	0x000006e0
        /*020c*/ 	.word	0x000000ff
        /*0210*/ 	.word	0x00000038
        /*0214*/ 	.short	0x0100
        /*0216*/ 	.byte	0x07
	.zero		1


	//   ....[15]....
        /*0218*/ 	.word	0x000006f0
        /*021c*/ 	.word	0x000000ff
        /*0220*/ 	.word	0x000000a0
        /*0224*/ 	.short	0x0100
        /*0226*/ 	.byte	0x07
	.zero		1


	//   ....[16]....
        /*0228*/ 	.word	0x00000700
        /*022c*/ 	.word	0x000000ff
        /*0230*/ 	.word	0x00000040
        /*0234*/ 	.short	0x0100
        /*0236*/ 	.byte	0x07
	.zero		1


	//   ....[17]....
        /*0238*/ 	.word	0x00000710
        /*023c*/ 	.word	0x000000ff
        /*0240*/ 	.word	0x000000a8
        /*0244*/ 	.short	0x0100
        /*0246*/ 	.byte	0x07
	.zero		1


	//   ....[18]....
        /*0248*/ 	.word	0x00000720
        /*024c*/ 	.word	0x000000ff
        /*0250*/ 	.word	0x00000048
        /*0254*/ 	.short	0x0100
        /*0256*/ 	.byte	0x07
	.zero		1


	//   ....[19]....
        /*0258*/ 	.word	0x00000730
        /*025c*/ 	.word	0x000000ff
        /*0260*/ 	.word	0x000000b0
        /*0264*/ 	.short	0x0100
        /*0266*/ 	.byte	0x07
	.zero		1


	//   ....[20]....
        /*0268*/ 	.word	0x00000740
        /*026c*/ 	.word	0x000000ff
        /*0270*/ 	.word	0x00000050
        /*0274*/ 	.short	0x0100
        /*0276*/ 	.byte	0x07
	.zero		1


	//   ....[21]....
        /*0278*/ 	.word	0x00000750
        /*027c*/ 	.word	0x000000ff
        /*0280*/ 	.word	0x000000b8
        /*0284*/ 	.short	0x0100
        /*0286*/ 	.byte	0x07
	.zero		1


	//   ....[22]....
        /*0288*/ 	.word	0x00000760
        /*028c*/ 	.word	0x000000ff
        /*0290*/ 	.word	0x00000058
        /*0294*/ 	.short	0x0100
        /*0296*/ 	.byte	0x07
	.zero		1


	//   ....[23]....
        /*0298*/ 	.word	0x00000770
        /*029c*/ 	.word	0x000000ff
        /*02a0*/ 	.word	0x000000c0
        /*02a4*/ 	.short	0x0100
        /*02a6*/ 	.byte	0x07
	.zero		1


	//   ....[24]....
        /*02a8*/ 	.word	0x00000780
        /*02ac*/ 	.word	0x000000ff
        /*02b0*/ 	.word	0x00000060
        /*02b4*/ 	.short	0x0100
        /*02b6*/ 	.byte	0x07
	.zero		1


	//   ....[25]....
        /*02b8*/ 	.word	0x00000790
        /*02bc*/ 	.word	0x000000ff
        /*02c0*/ 	.word	0x000000c8
        /*02c4*/ 	.short	0x0100
        /*02c6*/ 	.byte	0x07
	.zero		1


	//   ....[26]....
        /*02c8*/ 	.word	0x000008c0
        /*02cc*/ 	.word	0x000000ff
        /*02d0*/ 	.word	0x000000d0
        /*02d4*/ 	.short	0x0100
        /*02d6*/ 	.byte	0x08
	.zero		1


	//   ....[27]....
        /*02d8*/ 	.word	0x000008d0
        /*02dc*/ 	.word	0x000000ff
        /*02e0*/ 	.word	0x000000f0
        /*02e4*/ 	.short	0x0100
        /*02e6*/ 	.byte	0x08
	.zero		1


	//   ....[28]....
        /*02e8*/ 	.word	0x000008e0
        /*02ec*/ 	.word	0x000000ff
        /*02f0*/ 	.word	0x000000d8
        /*02f4*/ 	.short	0x0100
        /*02f6*/ 	.byte	0x08
	.zero		1


	//   ....[29]....
        /*02f8*/ 	.word	0x000008f0
        /*02fc*/ 	.word	0x000000ff
        /*0300*/ 	.word	0x000000f8
        /*0304*/ 	.short	0x0100
        /*0306*/ 	.byte	0x08
	.zero		1


	//   ....[30]....
        /*0308*/ 	.word	0x00000900
        /*030c*/ 	.word	0x000000ff
        /*0310*/ 	.word	0x000000e0
        /*0314*/ 	.short	0x0100
        /*0316*/ 	.byte	0x08
	.zero		1


	//   ....[31]....
        /*0318*/ 	.word	0x00000910
        /*031c*/ 	.word	0x000000ff
        /*0320*/ 	.word	0x00000100
        /*0324*/ 	.short	0x0100
        /*0326*/ 	.byte	0x08
	.zero		1


	//   ....[32]....
        /*0328*/ 	.word	0x00000920
        /*032c*/ 	.word	0x000000ff
        /*0330*/ 	.word	0x000000e8
        /*0334*/ 	.short	0x0100
        /*0336*/ 	.byte	0x08
	.zero		1


	//   ....[33]....
        /*0338*/ 	.word	0x00000930
        /*033c*/ 	.word	0x000000ff
        /*0340*/ 	.word	0x00000108
        /*0344*/ 	.short	0x0100
        /*0346*/ 	.byte	0x08
	.zero		1


	//   ....[34]....
        /*0348*/ 	.word	0x00000a10
        /*034c*/ 	.word	0x000000ff
        /*0350*/ 	.word	0x00000110
        /*0354*/ 	.short	0x0100
        /*0356*/ 	.byte	0x07
	.zero		1


	//   ....[35]....
        /*0358*/ 	.word	0x00000a20
        /*035c*/ 	.word	0x000000ff
        /*0360*/ 	.word	0x00000118
        /*0364*/ 	.short	0x0100
        /*0366*/ 	.byte	0x07
	.zero		1


	//   ....[36]....
        /*0368*/ 	.word	0x00000b50
        /*036c*/ 	.word	0x000000ff
        /*0370*/ 	.word	0x00000120
        /*0374*/ 	.short	0x0100
        /*0376*/ 	.byte	0x07
	.zero		1


	//   ....[37]....
        /*0378*/ 	.word	0x00000b60
        /*037c*/ 	.word	0x000000ff
        /*0380*/ 	.word	0x00000130
        /*0384*/ 	.short	0x0100
        /*0386*/ 	.byte	0x07
	.zero		1


	//   ....[38]....
        /*0388*/ 	.word	0x00000b70
        /*038c*/ 	.word	0x000000ff
        /*0390*/ 	.word	0x00000128
        /*0394*/ 	.short	0x0100
        /*0396*/ 	.byte	0x07
	.zero		1


	//   ....[39]....
        /*0398*/ 	.word	0x00000b80
        /*039c*/ 	.word	0x000000ff
        /*03a0*/ 	.word	0x00000138
        /*03a4*/ 	.short	0x0100
        /*03a6*/ 	.byte	0x07
	.zero		1


	//   ....[40]....
        /*03a8*/ 	.word	0x00000ca0
        /*03ac*/ 	.word	0x000000ff
        /*03b0*/ 	.word	0x00000140
        /*03b4*/ 	.short	0x0100
        /*03b6*/ 	.byte	0x08
	.zero		1


	//   ....[41]....
        /*03b8*/ 	.word	0x00000cb0
        /*03bc*/ 	.word	0x000000ff
        /*03c0*/ 	.word	0x00000160
        /*03c4*/ 	.short	0x0100
        /*03c6*/ 	.byte	0x08
	.zero		1


	//   ....[42]....
        /*03c8*/ 	.word	0x00000cc0
        /*03cc*/ 	.word	0x000000ff
        /*03d0*/ 	.word	0x00000148
        /*03d4*/ 	.short	0x0100
        /*03d6*/ 	.byte	0x08
	.zero		1


	//   ....[43]....
        /*03d8*/ 	.word	0x00000cd0
        /*03dc*/ 	.word	0x000000ff
        /*03e0*/ 	.word	0x00000168
        /*03e4*/ 	.short	0x0100
        /*03e6*/ 	.byte	0x08
	.zero		1


	//   ....[44]....
        /*03e8*/ 	.word	0x00000ce0
        /*03ec*/ 	.word	0x000000ff
        /*03f0*/ 	.word	0x00000150
        /*03f4*/ 	.short	0x0100
        /*03f6*/ 	.byte	0x08
	.zero		1


	//   ....[45]....
        /*03f8*/ 	.word	0x00000cf0
        /*03fc*/ 	.word	0x000000ff
        /*0400*/ 	.word	0x00000170
        /*0404*/ 	.short	0x0100
        /*0406*/ 	.byte	0x08
	.zero		1


	//   ....[46]....
        /*0408*/ 	.word	0x00000d00
        /*040c*/ 	.word	0x000000ff
        /*0410*/ 	.word	0x00000158
        /*0414*/ 	.short	0x0100
        /*0416*/ 	.byte	0x08
	.zero		1


	//   ....[47]....
        /*0418*/ 	.word	0x00000d10
        /*041c*/ 	.word	0x000000ff
        /*0420*/ 	.word	0x00000178
        /*0424*/ 	.short	0x0100
        /*0426*/ 	.byte	0x08
	.zero		1


	//   ....[48]....
        /*0428*/ 	.word	0x00000e00
        /*042c*/ 	.word	0x000000ff
        /*0430*/ 	.word	0x00000180
        /*0434*/ 	.short	0x0100
        /*0436*/ 	.byte	0x07
	.zero		1


	//   ....[49]....
        /*0438*/ 	.word	0x00000e10
        /*043c*/ 	.word	0x000000ff
        /*0440*/ 	.word	0x00000190
        /*0444*/ 	.short	0x0100
        /*0446*/ 	.byte	0x07
	.zero		1


	//   ....[50]....
        /*0448*/ 	.word	0x00000e20
        /*044c*/ 	.word	0x000000ff
        /*0450*/ 	.word	0x00000188
        /*0454*/ 	.short	0x0100
        /*0456*/ 	.byte	0x07
	.zero		1


	//   ....[51]....
        /*0458*/ 	.word	0x00000e30
        /*045c*/ 	.word	0x000000ff
        /*0460*/ 	.word	0x00000198
        /*0464*/ 	.short	0x0100
        /*0466*/ 	.byte	0x07
	.zero		1


	//   ....[52]....
        /*0468*/ 	.word	0x00000f20
        /*046c*/ 	.word	0x000000ff
        /*0470*/ 	.word	0x000001a0
        /*0474*/ 	.short	0x0100
        /*0476*/ 	.byte	0x06
	.zero		1


	//   ....[53]....
        /*0478*/ 	.word	0x00001920
        /*047c*/ 	.word	0x00000002
        /*0480*/ 	.word	0x00000190
        /*0484*/ 	.short	0x010a
        /*0486*/ 	.byte	0xff
	.zero		1


	//   ....[54]....
        /*0488*/ 	.word	0x00001950
        /*048c*/ 	.word	0x00000002
        /*0490*/ 	.word	0x00000180
        /*0494*/ 	.short	0x0101
        /*0496*/ 	.byte	0xff
	.zero		1


	//   ....[55]....
        /*0498*/ 	.word	0x00001a20
        /*049c*/ 	.word	0x000000ff
        /*04a0*/ 	.word	0x00000068
        /*04a4*/ 	.short	0x010a
        /*04a6*/ 	.byte	0x08
	.zero		1


	//   ....[56]....
        /*04a8*/ 	.word	0x00001b10
        /*04ac*/ 	.word	0x000000ff
        /*04b0*/ 	.word	0x00000068
        /*04b4*/ 	.short	0x010a
        /*04b6*/ 	.byte	0x31
	.zero		1


	//   ....[57]....
        /*04b8*/ 	.word	0x00001cd0
        /*04bc*/ 	.word	0x000000ff
        /*04c0*/ 	.word	0x00000068
        /*04c4*/ 	.short	0x010a
        /*04c6*/ 	.byte	0x08
	.zero		1


	//   ....[58]....
        /*04c8*/ 	.word	0x00001db0
        /*04cc*/ 	.word	0x000000ff
        /*04d0*/ 	.word	0x00000118
        /*04d4*/ 	.short	0x0101
        /*04d6*/ 	.byte	0x07
	.zero		1


	//   ....[59]....
        /*04d8*/ 	.word	0x00001dd0
        /*04dc*/ 	.word	0x000000ff
        /*04e0*/ 	.word	0x00000068
        /*04e4*/ 	.short	0x010a
        /*04e6*/ 	.byte	0x08
	.zero		1


	//   ....[60]....
        /*04e8*/ 	.word	0x00001e50
        /*04ec*/ 	.word	0x000000ff
        /*04f0*/ 	.word	0x00000068
        /*04f4*/ 	.short	0x010a
        /*04f6*/ 	.byte	0x11
	.zero		1


	//   ....[61]....
        /*04f8*/ 	.word	0x00001fe0
        /*04fc*/ 	.word	0x000000ff
        /*0500*/ 	.word	0x00000068
        /*0504*/ 	.short	0x010a
        /*0506*/ 	.byte	0x08
	.zero		1


	//   ....[62]....
        /*0508*/ 	.word	0x00002120
        /*050c*/ 	.word	0x00000002
        /*0510*/ 	.word	0x00000120
        /*0514*/ 	.short	0x010a
        /*0516*/ 	.byte	0xff
	.zero		1


	//   ....[63]....
        /*0518*/ 	.word	0x000021e0
        /*051c*/ 	.word	0x00000002
        /*0520*/ 	.word	0x00000000
        /*0524*/ 	.short	0x0101
        /*0526*/ 	.byte	0xff
	.zero		1


	//   ....[64]....
        /*0528*/ 	.word	0x00002740
        /*052c*/ 	.word	0x000000ff
        /*0530*/ 	.word	0x00000000
        /*0534*/ 	.short	0x010a
        /*0536*/ 	.byte	0x04
	.zero		1


	//   ....[65]....
        /*0538*/ 	.word	0x000027d0
        /*053c*/ 	.word	0x000000ff
        /*0540*/ 	.word	0x00000000
        /*0544*/ 	.short	0x010a
        /*0546*/ 	.byte	0x04
	.zero		1


	//   ....[66]....
        /*0548*/ 	.word	0x00002860
        /*054c*/ 	.word	0x000000ff
        /*0550*/ 	.word	0x00000000
        /*0554*/ 	.short	0x010a
        /*0556*/ 	.byte	0x04
	.zero		1


	//   ....[67]....
        /*0558*/ 	.word	0x000028f0
        /*055c*/ 	.word	0x000000ff
        /*0560*/ 	.word	0x00000000
        /*0564*/ 	.short	0x010a
        /*0566*/ 	.byte	0x04
	.zero		1


	//   ....[68]....
        /*0568*/ 	.word	0x00002980
        /*056c*/ 	.word	0x000000ff
        /*0570*/ 	.word	0x00000000
        /*0574*/ 	.short	0x010a
        /*0576*/ 	.byte	0x04
	.zero		1


	//   ....[69]....
        /*0578*/ 	.word	0x00002a10
        /*057c*/ 	.word	0x000000ff
        /*0580*/ 	.word	0x00000000
        /*0584*/ 	.short	0x010a
        /*0586*/ 	.byte	0x04
	.zero		1


	//   ....[70]....
        /*0588*/ 	.word	0x00002aa0
        /*058c*/ 	.word	0x000000ff
        /*0590*/ 	.word	0x00000000
        /*0594*/ 	.short	0x010a
        /*0596*/ 	.byte	0x04
	.zero		1


	//   ....[71]....
        /*0598*/ 	.word	0x00002b30
        /*059c*/ 	.word	0x000000ff
        /*05a0*/ 	.word	0x00000000
        /*05a4*/ 	.short	0x010a
        /*05a6*/ 	.byte	0x04
	.zero		1


	//   ....[72]....
        /*05a8*/ 	.word	0x00002bc0
        /*05ac*/ 	.word	0x000000ff
        /*05b0*/ 	.word	0x00000000
        /*05b4*/ 	.short	0x010a
        /*05b6*/ 	.byte	0x04
	.zero		1


	//   ....[73]....
        /*05b8*/ 	.word	0x00002c50
        /*05bc*/ 	.word	0x000000ff
        /*05c0*/ 	.word	0x00000000
        /*05c4*/ 	.short	0x010a
        /*05c6*/ 	.byte	0x04
	.zero		1


	//   ....[74]....
        /*05c8*/ 	.word	0x00002ce0
        /*05cc*/ 	.word	0x000000ff
        /*05d0*/ 	.word	0x00000000
        /*05d4*/ 	.short	0x010a
        /*05d6*/ 	.byte	0x04
	.zero		1


	//   ....[75]....
        /*05d8*/ 	.word	0x00002d70
        /*05dc*/ 	.word	0x000000ff
        /*05e0*/ 	.word	0x00000000
        /*05e4*/ 	.short	0x010a
        /*05e6*/ 	.byte	0x04
	.zero		1


	//   ....[76]....
        /*05e8*/ 	.word	0x00002e10
        /*05ec*/ 	.word	0x00000000
        /*05f0*/ 	.word	0x00000000
        /*05f4*/ 	.short	0x010a
        /*05f6*/ 	.byte	0xff
	.zero		1


	//   ....[77]....
        /*05f8*/ 	.word	0x00002f30
        /*05fc*/ 	.word	0x00000000
        /*0600*/ 	.word	0x00000180
        /*0604*/ 	.short	0x010a
        /*0606*/ 	.byte	0xff
	.zero		1


	//   ....[78]....
        /*0608*/ 	.word	0x00002fa0
        /*060c*/ 	.word	0x00000000
        /*0610*/ 	.word	0x00000000
        /*0614*/ 	.short	0x0101
        /*0616*/ 	.byte	0xff
	.zero		1


	//   ....[79]....
        /*0618*/ 	.word	0x00002fc0
        /*061c*/ 	.word	0x000000ff
        /*0620*/ 	.word	0x00000130
        /*0624*/ 	.short	0x010a
        /*0626*/ 	.byte	0x05
	.zero		1


	//   ....[80]....
        /*0628*/ 	.word	0x000030e0
        /*062c*/ 	.word	0x00000000
        /*0630*/ 	.word	0x00000120
        /*0634*/ 	.short	0x010a
        /*0636*/ 	.byte	0xff
	.zero		1


	//   ....[81]....
        /*0638*/ 	.word	0x000031e0
        /*063c*/ 	.word	0x00000000
        /*0640*/ 	.word	0x00000000
        /*0644*/ 	.short	0x0101
        /*0646*/ 	.byte	0xff
	.zero		1


	//   ....[82]....
        /*0648*/ 	.word	0x00003270
        /*064c*/ 	.word	0x000000ff
        /*0650*/ 	.word	0x00000130
        /*0654*/ 	.short	0x0106
        /*0656*/ 	.byte	0x05
	.zero		1


	//   ....[83]....
        /*0658*/ 	.word	0x00003290
        /*065c*/ 	.word	0x000000ff
        /*0660*/ 	.word	0x00000130
        /*0664*/ 	.short	0x010a
        /*0666*/ 	.byte	0x05
	.zero		1


	//   ....[84]....
        /*0668*/ 	.word	0x00003320
        /*066c*/ 	.word	0x000000ff
        /*0670*/ 	.word	0x00000130
        /*0674*/ 	.short	0x0106
        /*0676*/ 	.byte	0x04
	.zero		1


	//   ....[85]....
        /*0678*/ 	.word	0x00003360
        /*067c*/ 	.word	0x00000000
        /*0680*/ 	.word	0x00000130
        /*0684*/ 	.short	0x010a
        /*0686*/ 	.byte	0xff
	.zero		1


	//   ....[86]....
        /*0688*/ 	.word	0x000035a0
        /*068c*/ 	.word	0x000000ff
        /*0690*/ 	.word	0x00000008
        /*0694*/ 	.short	0x010a
        /*0696*/ 	.byte	0x06
	.zero		1


	//   ....[87]....
        /*0698*/ 	.word	0x000035c0
        /*069c*/ 	.word	0x000000ff
        /*06a0*/ 	.word	0x00000008
        /*06a4*/ 	.short	0x010a
        /*06a6*/ 	.byte	0x06
	.zero		1


	//   ....[88]....
        /*06a8*/ 	.word	0x00003750
        /*06ac*/ 	.word	0x000000ff
        /*06b0*/ 	.word	0x00000008
        /*06b4*/ 	.short	0x010a
        /*06b6*/ 	.byte	0x06
	.zero		1


	//   ....[89]....
        /*06b8*/ 	.word	0x00003770
        /*06bc*/ 	.word	0x000000ff
        /*06c0*/ 	.word	0x00000008
        /*06c4*/ 	.short	0x010a
        /*06c6*/ 	.byte	0x06
	.zero		1


	//   ....[90]....
        /*06c8*/ 	.word	0x00003830
        /*06cc*/ 	.word	0x000000ff
        /*06d0*/ 	.word	0x00000000
        /*06d4*/ 	.short	0x0101
        /*06d6*/ 	.byte	0x07
	.zero		1


	//   ....[91]....
        /*06d8*/ 	.word	0x00003b70
        /*06dc*/ 	.word	0x00000000
        /*06e0*/ 	.word	0x00000120
        /*06e4*/ 	.short	0x010a
        /*06e6*/ 	.byte	0xff
	.zero		1


	//   ....[92]....
        /*06e8*/ 	.word	0x00003c30
        /*06ec*/ 	.word	0x00000000
        /*06f0*/ 	.word	0x00000000
        /*06f4*/ 	.short	0x0101
        /*06f6*/ 	.byte	0xff
	.zero		1


	//   ....[93]....
        /*06f8*/ 	.word	0x00003cf0
        /*06fc*/ 	.word	0x000000ff
        /*0700*/ 	.word	0x00000000
        /*0704*/ 	.short	0x010a
        /*0706*/ 	.byte	0x08
	.zero		1


	//   ....[94]....
        /*0708*/ 	.word	0x00003d00
        /*070c*/ 	.word	0x000000ff
        /*0710*/ 	.word	0x00000160
        /*0714*/ 	.short	0x010a
        /*0716*/ 	.byte	0x09
	.zero		1


	//   ....[95]....
        /*0718*/ 	.word	0x00003db0
        /*071c*/ 	.word	0x000000ff
        /*0720*/ 	.word	0x00000000
        /*0724*/ 	.short	0x010a
        /*0726*/ 	.byte	0x08
	.zero		1


	//   ....[96]....
        /*0728*/ 	.word	0x00003ee0
        /*072c*/ 	.word	0x000000ff
        /*0730*/ 	.word	0x00000000
        /*0734*/ 	.short	0x010a
        /*0736*/ 	.byte	0x1e
	.zero		1


	//   ....[97]....
        /*0738*/ 	.word	0x000041e0
        /*073c*/ 	.word	0x000000ff
        /*0740*/ 	.word	0x00000000
        /*0744*/ 	.short	0x010a
        /*0746*/ 	.byte	0x08
	.zero		1


	//   ....[98]....
        /*0748*/ 	.word	0x00004270
        /*074c*/ 	.word	0x000000ff
        /*0750*/ 	.word	0x00000000
        /*0754*/ 	.short	0x010a
        /*0756*/ 	.byte	0x08
	.zero		1


	//   ....[99]....
        /*0758*/ 	.word	0x00004300
        /*075c*/ 	.word	0x000000ff
        /*0760*/ 	.word	0x00000000
        /*0764*/ 	.short	0x010a
        /*0766*/ 	.byte	0x08
	.zero		1


	//   ....[100]....
        /*0768*/ 	.word	0x000043a0
        /*076c*/ 	.word	0x00000000
        /*0770*/ 	.word	0x00000000
        /*0774*/ 	.short	0x010a
        /*0776*/ 	.byte	0xff
	.zero		1


	//   ....[101]....
        /*0778*/ 	.word	0x000043e0
        /*077c*/ 	.word	0x00000000
        /*0780*/ 	.word	0x00000000
        /*0784*/ 	.short	0x010a
        /*0786*/ 	.byte	0xff
	.zero		1


	//   ....[102]....
        /*0788*/ 	.word	0x00004450
        /*078c*/ 	.word	0x000000ff
        /*0790*/ 	.word	0x00000000
        /*0794*/ 	.short	0x0101
        /*0796*/ 	.byte	0x05
	.zero		1


	//   ....[103]....
        /*0798*/ 	.word	0x00004490
        /*079c*/ 	.word	0x000000ff
        /*07a0*/ 	.word	0x000001a0
        /*07a4*/ 	.short	0x010a
        /*07a6*/ 	.byte	0x07
	.zero		1


	//   ....[104]....
        /*07a8*/ 	.word	0x000044e0
        /*07ac*/ 	.word	0x000000ff
        /*07b0*/ 	.word	0x00000000
        /*07b4*/ 	.short	0x0101
        /*07b6*/ 	.byte	0x05
	.zero		1


	//   ....[105]....
        /*07b8*/ 	.word	0x00004930
        /*07bc*/ 	.word	0x00000000
        /*07c0*/ 	.word	0x00000120
        /*07c4*/ 	.short	0x010a
        /*07c6*/ 	.byte	0xff
	.zero		1


	//   ....[106]....
        /*07c8*/ 	.word	0x000049f0
        /*07cc*/ 	.word	0x00000000
        /*07d0*/ 	.word	0x00000000
        /*07d4*/ 	.short	0x0101
        /*07d6*/ 	.byte	0xff
	.zero		1


	//   ....[107]....
        /*07d8*/ 	.word	0x00004d10
        /*07dc*/ 	.word	0x000000ff
        /*07e0*/ 	.word	0x00000118
        /*07e4*/ 	.short	0x010a
        /*07e6*/ 	.byte	0x06
	.zero		1


	//   ....[108]....
        /*07e8*/ 	.word	0x00004f00
        /*07ec*/ 	.word	0x000000ff
        /*07f0*/ 	.word	0x000000f0
        /*07f4*/ 	.short	0x010a
        /*07f6*/ 	.byte	0x06
	.zero		1


	//   ....[109]....
        /*07f8*/ 	.word	0x000050f0
        /*07fc*/ 	.word	0x000000ff
        /*0800*/ 	.word	0x000000d0
        /*0804*/ 	.short	0x010b
        /*0806*/ 	.byte	0x06
	.zero		1


	//   ....[110]....
        /*0808*/ 	.word	0x00005100
        /*080c*/ 	.word	0x000000ff
        /*0810*/ 	.word	0x00000000
        /*0814*/ 	.short	0x0101
        /*0816*/ 	.byte	0x0e
	.zero		1


	//   ....[111]....
        /*0818*/ 	.word	0x00005110
        /*081c*/ 	.word	0x000000ff
        /*0820*/ 	.word	0x000000f8
        /*0824*/ 	.short	0x010a
        /*0826*/ 	.byte	0x06
	.zero		1


	//   ....[112]....
        /*0828*/ 	.word	0x000052d0
        /*082c*/ 	.word	0x000000ff
        /*0830*/ 	.word	0x000000d8
        /*0834*/ 	.short	0x010b
        /*0836*/ 	.byte	0x06
	.zero		1


	//   ....[113]....
        /*0838*/ 	.word	0x000052e0
        /*083c*/ 	.word	0x000000ff
        /*0840*/ 	.word	0x00000000
        /*0844*/ 	.short	0x0101
        /*0846*/ 	.byte	0x0e
	.zero		1


	//   ....[114]....
        /*0848*/ 	.word	0x000052f0
        /*084c*/ 	.word	0x000000ff
        /*0850*/ 	.word	0x00000100
        /*0854*/ 	.short	0x010a
        /*0856*/ 	.byte	0x06
	.zero		1


	//   ....[115]....
        /*0858*/ 	.word	0x000054e0
        /*085c*/ 	.word	0x000000ff
        /*0860*/ 	.word	0x000000e0
        /*0864*/ 	.short	0x010b
        /*0866*/ 	.byte	0x06
	.zero		1


	//   ....[116]....
        /*0868*/ 	.word	0x00005550
        /*086c*/ 	.word	0x000000ff
        /*0870*/ 	.word	0x00000000
        /*0874*/ 	.short	0x0101
        /*0876*/ 	.byte	0x0e
	.zero		1


	//   ....[117]....
        /*0878*/ 	.word	0x00005560
        /*087c*/ 	.word	0x000000ff
        /*0880*/ 	.word	0x00000108
        /*0884*/ 	.short	0x010a
        /*0886*/ 	.byte	0x06
	.zero		1


	//   ....[118]....
        /*0888*/ 	.word	0x00005800
        /*088c*/ 	.word	0x000000ff
        /*0890*/ 	.word	0x000000e8
        /*0894*/ 	.short	0x010b
        /*0896*/ 	.byte	0x06
	.zero		1


	//   ....[119]....
        /*0898*/ 	.word	0x00005820
        /*089c*/ 	.word	0x000000ff
        /*08a0*/ 	.word	0x00000000
        /*08a4*/ 	.short	0x0101
        /*08a6*/ 	.byte	0x07
	.zero		1


	//   ....[120]....
        /*08a8*/ 	.word	0x00005850
        /*08ac*/ 	.word	0x000000ff
        /*08b0*/ 	.word	0x000000f0
        /*08b4*/ 	.short	0x010a
        /*08b6*/ 	.byte	0x06
	.zero		1


	//   ....[121]....
        /*08b8*/ 	.word	0x00005870
        /*08bc*/ 	.word	0x000000ff
        /*08c0*/ 	.word	0x000000f8
        /*08c4*/ 	.short	0x010a
        /*08c6*/ 	.byte	0x06
	.zero		1


	//   ....[122]....
        /*08c8*/ 	.word	0x00005890
        /*08cc*/ 	.word	0x000000ff
        /*08d0*/ 	.word	0x00000100
        /*08d4*/ 	.short	0x010a
        /*08d6*/ 	.byte	0x06
	.zero		1


	//   ....[123]....
        /*08d8*/ 	.word	0x000058d0
        /*08dc*/ 	.word	0x00000000
        /*08e0*/ 	.word	0x00000108
        /*08e4*/ 	.short	0x010a
        /*08e6*/ 	.byte	0xff
	.zero		1


	//   ....[124]....
        /*08e8*/ 	.word	0x00005c90
        /*08ec*/ 	.word	0x00000000
        /*08f0*/ 	.word	0x00000120
        /*08f4*/ 	.short	0x010a
        /*08f6*/ 	.byte	0xff
	.zero		1


	//   ....[125]....
        /*08f8*/ 	.word	0x00005da0
        /*08fc*/ 	.word	0x00000000
        /*0900*/ 	.word	0x00000000
        /*0904*/ 	.short	0x0101
        /*0906*/ 	.byte	0xff
	.zero		1


	//   ....[126]....
        /*0908*/ 	.word	0x00006800
        /*090c*/ 	.word	0x000000ff
        /*0910*/ 	.word	0x000000d0
        /*0914*/ 	.short	0x010a
        /*0916*/ 	.byte	0x2c
	.zero		1


	//   ....[127]....
        /*0918*/ 	.word	0x00006930
        /*091c*/ 	.word	0x00000054
        /*0920*/ 	.word	0x00000140
        /*0924*/ 	.short	0x010a
        /*0926*/ 	.byte	0xff
	.zero		1


	//   ....[128]....
        /*0928*/ 	.word	0x00006a40
        /*092c*/ 	.word	0x000000ff
        /*0930*/ 	.word	0x000000d0
        /*0934*/ 	.short	0x010a
        /*0936*/ 	.byte	0x2c
	.zero		1


	//   ....[129]....
        /*0938*/ 	.word	0x00006b10
        /*093c*/ 	.word	0x00000054
        /*0940*/ 	.word	0x00000140
        /*0944*/ 	.short	0x010a
        /*0946*/ 	.byte	0xff
	.zero		1


	//   ....[130]....
        /*0948*/ 	.word	0x000072c0
        /*094c*/ 	.word	0x00000000
        /*0950*/ 	.word	0x00000000
        /*0954*/ 	.short	0x0101
        /*0956*/ 	.byte	0xff
	.zero		1


	//   ....[131]....
        /*0958*/ 	.word	0x000072d0
        /*095c*/ 	.word	0x00000003
        /*0960*/ 	.word	0x000000d0
        /*0964*/ 	.short	0x010a
        /*0966*/ 	.byte	0xff
	.zero		1


	//   ....[132]....
        /*0968*/ 	.word	0x00007390
        /*096c*/ 	.word	0x00000003
        /*0970*/ 	.word	0x000000d0
        /*0974*/ 	.short	0x010a
        /*0976*/ 	.byte	0xff
	.zero		1


	//   ....[133]....
        /*0978*/ 	.word	0x00007b80
        /*097c*/ 	.word	0x00000000
        /*0980*/ 	.word	0x00000000
        /*0984*/ 	.short	0x0101
        /*0986*/ 	.byte	0xff
	.zero		1


	//   ....[134]....
        /*0988*/ 	.word	0x00007ba0
        /*098c*/ 	.word	0x00000003
        /*0990*/ 	.word	0x000000d0
        /*0994*/ 	.short	0x010a
        /*0996*/ 	.byte	0xff
	.zero		1


	//   ....[135]....
        /*0998*/ 	.word	0x00007c50
        /*099c*/ 	.word	0x00000003
        /*09a0*/ 	.word	0x000000d0
        /*09a4*/ 	.short	0x010a
        /*09a6*/ 	.byte	0xff
	.zero		1


	//   ....[136]....
        /*09a8*/ 	.word	0x00008440
        /*09ac*/ 	.word	0x00000000
        /*09b0*/ 	.word	0x00000000
        /*09b4*/ 	.short	0x0101
        /*09b6*/ 	.byte	0xff
	.zero		1


	//   ....[137]....
        /*09b8*/ 	.word	0x00008460
        /*09bc*/ 	.word	0x00000004
        /*09c0*/ 	.word	0x000000d0
        /*09c4*/ 	.short	0x010a
        /*09c6*/ 	.byte	0xff
	.zero		1


	//   ....[138]....
        /*09c8*/ 	.word	0x00008510
        /*09cc*/ 	.word	0x00000004
        /*09d0*/ 	.word	0x000000d0
        /*09d4*/ 	.short	0x010a
        /*09d6*/ 	.byte	0xff
	.zero		1


	//   ....[139]....
        /*09d8*/ 	.word	0x000087c0
        /*09dc*/ 	.word	0x00000054
        /*09e0*/ 	.word	0x00000000
        /*09e4*/ 	.short	0x0101
        /*09e6*/ 	.byte	0xff
	.zero		1


	//   ....[140]....
        /*09e8*/ 	.word	0x00008d50
        /*09ec*/ 	.word	0x00000000
        /*09f0*/ 	.word	0x00000000
        /*09f4*/ 	.short	0x0101
        /*09f6*/ 	.byte	0xff
	.zero		1


	//   ....[141]....
        /*09f8*/ 	.word	0x00008fe0
        /*09fc*/ 	.word	0x000000ff
        /*0a00*/ 	.word	0x00000000
        /*0a04*/ 	.short	0x0101
        /*0a06*/ 	.byte	0x04
	.zero		1


	//   ....[142]....
        /*0a08*/ 	.word	0x00009000
        /*0a0c*/ 	.word	0x00000002
        /*0a10*/ 	.word	0x00000190
        /*0a14*/ 	.short	0x010a
        /*0a16*/ 	.byte	0xff
	.zero		1


	//   ....[143]....
        /*0a18*/ 	.word	0x00009060
        /*0a1c*/ 	.word	0x00000002
        /*0a20*/ 	.word	0x00000068
        /*0a24*/ 	.short	0x010a
        /*0a26*/ 	.byte	0xff
	.zero		1


	//   ....[144]....
        /*0a28*/ 	.word	0x000090c0
        /*0a2c*/ 	.word	0x00000002
        /*0a30*/ 	.word	0x00000068
        /*0a34*/ 	.short	0x010a
        /*0a36*/ 	.byte	0xff
	.zero		1


	//   ....[145]....
        /*0a38*/ 	.word	0x00009110
        /*0a3c*/ 	.word	0x00000002
        /*0a40*/ 	.word	0x00000120
        /*0a44*/ 	.short	0x010a
        /*0a46*/ 	.byte	0xff
	.zero		1


	//   ....[146]....
        /*0a48*/ 	.word	0x00009170
        /*0a4c*/ 	.word	0x00000000
        /*0a50*/ 	.word	0x00000000
        /*0a54*/ 	.short	0x010a
        /*0a56*/ 	.byte	0xff
	.zero		1


	//   ....[147]....
        /*0a58*/ 	.word	0x000091d0
        /*0a5c*/ 	.word	0x00000000
        /*0a60*/ 	.word	0x00000000
        /*0a64*/ 	.short	0x010a
        /*0a66*/ 	.byte	0xff
	.zero		1


	//   ....[148]....
        /*0a68*/ 	.word	0x00009230
        /*0a6c*/ 	.word	0x00000000
        /*0a70*/ 	.word	0x00000000
        /*0a74*/ 	.short	0x010a
        /*0a76*/ 	.byte	0xff
	.zero		1


	//   ....[149]....
        /*0a78*/ 	.word	0x00009290
        /*0a7c*/ 	.word	0x00000000
        /*0a80*/ 	.word	0x00000000
        /*0a84*/ 	.short	0x010a
        /*0a86*/ 	.byte	0xff
	.zero		1


	//   ....[150]....
        /*0a88*/ 	.word	0x000092f0
        /*0a8c*/ 	.word	0x00000000
        /*0a90*/ 	.word	0x00000000
        /*0a94*/ 	.short	0x010a
        /*0a96*/ 	.byte	0xff
	.zero		1


	//   ....[151]....
        /*0a98*/ 	.word	0x00009350
        /*0a9c*/ 	.word	0x00000000
        /*0aa0*/ 	.word	0x00000000
        /*0aa4*/ 	.short	0x010a
        /*0aa6*/ 	.byte	0xff
	.zero		1


	//   ....[152]....
        /*0aa8*/ 	.word	0x000093b0
        /*0aac*/ 	.word	0x00000000
        /*0ab0*/ 	.word	0x00000000
        /*0ab4*/ 	.short	0x010a
        /*0ab6*/ 	.byte	0xff
	.zero		1


	//   ....[153]....
        /*0ab8*/ 	.word	0x00009410
        /*0abc*/ 	.word	0x00000000
        /*0ac0*/ 	.word	0x00000000
        /*0ac4*/ 	.short	0x010a
        /*0ac6*/ 	.byte	0xff
	.zero		1


	//   ....[154]....
        /*0ac8*/ 	.word	0x00009470
        /*0acc*/ 	.word	0x00000000
        /*0ad0*/ 	.word	0x00000000
        /*0ad4*/ 	.short	0x010a
        /*0ad6*/ 	.byte	0xff
	.zero		1


	//   ....[155]....
        /*0ad8*/ 	.word	0x000094d0
        /*0adc*/ 	.word	0x00000000
        /*0ae0*/ 	.word	0x00000000
        /*0ae4*/ 	.short	0x010a
        /*0ae6*/ 	.byte	0xff
	.zero		1


	//   ....[156]....
        /*0ae8*/ 	.word	0x00009530
        /*0aec*/ 	.word	0x00000000
        /*0af0*/ 	.word	0x00000000
        /*0af4*/ 	.short	0x010a
        /*0af6*/ 	.byte	0xff
	.zero		1


	//   ....[157]....
        /*0af8*/ 	.word	0x00009590
        /*0afc*/ 	.word	0x00000000
        /*0b00*/ 	.word	0x00000000
        /*0b04*/ 	.short	0x010a
        /*0b06*/ 	.byte	0xff
	.zero		1


	//   ....[158]....
        /*0b08*/ 	.word	0x000095e0
        /*0b0c*/ 	.word	0x00000000
        /*0b10*/ 	.word	0x00000180
        /*0b14*/ 	.short	0x010a
        /*0b16*/ 	.byte	0xff
	.zero		1


	//   ....[159]....
        /*0b18*/ 	.word	0x00009640
        /*0b1c*/ 	.word	0x00000000
        /*0b20*/ 	.word	0x00000130
        /*0b24*/ 	.short	0x010a
        /*0b26*/ 	.byte	0xff
	.zero		1


	//   ....[160]....
        /*0b28*/ 	.word	0x00009690
        /*0b2c*/ 	.word	0x00000000
        /*0b30*/ 	.word	0x00000120
        /*0b34*/ 	.short	0x010a
        /*0b36*/ 	.byte	0xff
	.zero		1


	//   ....[161]....
        /*0b38*/ 	.word	0x000096f0
        /*0b3c*/ 	.word	0x00000000
        /*0b40*/ 	.word	0x00000130
        /*0b44*/ 	.short	0x010a
        /*0b46*/ 	.byte	0xff
	.zero		1


	//   ....[162]....
        /*0b48*/ 	.word	0x00009750
        /*0b4c*/ 	.word	0x00000004
        /*0b50*/ 	.word	0x00000008
        /*0b54*/ 	.short	0x010a
        /*0b56*/ 	.byte	0xff
	.zero		1


	//   ....[163]....
        /*0b58*/ 	.word	0x00009830
        /*0b5c*/ 	.word	0x00000002
        /*0b60*/ 	.word	0x00000008
        /*0b64*/ 	.short	0x010a
        /*0b66*/ 	.byte	0xff
	.zero		1


	//   ....[164]....
        /*0b68*/ 	.word	0x00009880
        /*0b6c*/ 	.word	0x00000000
        /*0b70*/ 	.word	0x00000120
        /*0b74*/ 	.short	0x010a
        /*0b76*/ 	.byte	0xff
	.zero		1


	//   ....[165]....
        /*0b78*/ 	.word	0x000098e0
        /*0b7c*/ 	.word	0x00000000
        /*0b80*/ 	.word	0x00000160
        /*0b84*/ 	.short	0x010a
        /*0b86*/ 	.byte	0xff
	.zero		1


	//   ....[166]....
        /*0b88*/ 	.word	0x00009940
        /*0b8c*/ 	.word	0x00000000
        /*0b90*/ 	.word	0x00000000
        /*0b94*/ 	.short	0x010a
        /*0b96*/ 	.byte	0xff
	.zero		1


	//   ....[167]....
        /*0b98*/ 	.word	0x000099a0
        /*0b9c*/ 	.word	0x00000000
        /*0ba0*/ 	.word	0x00000000
        /*0ba4*/ 	.short	0x010a
        /*0ba6*/ 	.byte	0xff
	.zero		1


	//   ....[168]....
        /*0ba8*/ 	.word	0x00009a00
        /*0bac*/ 	.word	0x00000000
        /*0bb0*/ 	.word	0x00000000
        /*0bb4*/ 	.short	0x010a
        /*0bb6*/ 	.byte	0xff
	.zero		1


	//   ....[169]....
        /*0bb8*/ 	.word	0x00009a60
        /*0bbc*/ 	.word	0x00000000
        /*0bc0*/ 	.word	0x00000000
        /*0bc4*/ 	.short	0x010a
        /*0bc6*/ 	.byte	0xff
	.zero		1


	//   ....[170]....
        /*0bc8*/ 	.word	0x00009ac0
        /*0bcc*/ 	.word	0x00000000
        /*0bd0*/ 	.word	0x000001a0
        /*0bd4*/ 	.short	0x010a
        /*0bd6*/ 	.byte	0xff
	.zero		1


	//   ....[171]....
        /*0bd8*/ 	.word	0x00009b10
        /*0bdc*/ 	.word	0x00000000
        /*0be0*/ 	.word	0x00000120
        /*0be4*/ 	.short	0x010a
        /*0be6*/ 	.byte	0xff
	.zero		1


	//   ....[172]....
        /*0be8*/ 	.word	0x00009b70
        /*0bec*/ 	.word	0x00000000
        /*0bf0*/ 	.word	0x00000118
        /*0bf4*/ 	.short	0x010a
        /*0bf6*/ 	.byte	0xff
	.zero		1


	//   ....[173]....
        /*0bf8*/ 	.word	0x00009bd0
        /*0bfc*/ 	.word	0x00000000
        /*0c00*/ 	.word	0x000000f0
        /*0c04*/ 	.short	0x010a
        /*0c06*/ 	.byte	0xff
	.zero		1


	//   ....[174]....
        /*0c08*/ 	.word	0x00009c30
        /*0c0c*/ 	.word	0x00000000
        /*0c10*/ 	.word	0x000000f8
        /*0c14*/ 	.short	0x010a
        /*0c16*/ 	.byte	0xff
	.zero		1


	//   ....[175]....
        /*0c18*/ 	.word	0x00009c90
        /*0c1c*/ 	.word	0x00000000
        /*0c20*/ 	.word	0x00000100
        /*0c24*/ 	.short	0x010a
        /*0c26*/ 	.byte	0xff
	.zero		1


	//   ....[176]....
        /*0c28*/ 	.word	0x00009cf0
        /*0c2c*/ 	.word	0x00000000
        /*0c30*/ 	.word	0x00000108
        /*0c34*/ 	.short	0x010a
        /*0c36*/ 	.byte	0xff
	.zero		1


	//   ....[177]....
        /*0c38*/ 	.word	0x00009d50
        /*0c3c*/ 	.word	0x00000000
        /*0c40*/ 	.word	0x000000f0
        /*0c44*/ 	.short	0x010a
        /*0c46*/ 	.byte	0xff
	.zero		1


	//   ....[178]....
        /*0c48*/ 	.word	0x00009db0
        /*0c4c*/ 	.word	0x00000000
        /*0c50*/ 	.word	0x000000f8
        /*0c54*/ 	.short	0x010a
        /*0c56*/ 	.byte	0xff
	.zero		1


	//   ....[179]....
        /*0c58*/ 	.word	0x00009e10
        /*0c5c*/ 	.word	0x00000000
        /*0c60*/ 	.word	0x00000100
        /*0c64*/ 	.short	0x010a
        /*0c66*/ 	.byte	0xff
	.zero		1


	//   ....[180]....
        /*0c68*/ 	.word	0x00009e60
        /*0c6c*/ 	.word	0x00000000
        /*0c70*/ 	.word	0x00000120
        /*0c74*/ 	.short	0x010a
        /*0c76*/ 	.byte	0xff
	.zero		1


	//   ....[181]....
        /*0c78*/ 	.word	0x00009ec0
        /*0c7c*/ 	.word	0x00000003
        /*0c80*/ 	.word	0x000000d0
        /*0c84*/ 	.short	0x010a
        /*0c86*/ 	.byte	0xff
	.zero		1


	//   ....[182]....
        /*0c88*/ 	.word	0x00009f10
        /*0c8c*/ 	.word	0x00000054
        /*0c90*/ 	.word	0x00000140
        /*0c94*/ 	.short	0x010a
        /*0c96*/ 	.byte	0xff
	.zero		1


	//   ....[183]....
        /*0c98*/ 	.word	0x00009f60
        /*0c9c*/ 	.word	0x00000003
        /*0ca0*/ 	.word	0x000000d0
        /*0ca4*/ 	.short	0x010a
        /*0ca6*/ 	.byte	0xff
	.zero		1


	//   ....[184]....
        /*0ca8*/ 	.word	0x00009fb0
        /*0cac*/ 	.word	0x00000003
        /*0cb0*/ 	.word	0x000000d0
        /*0cb4*/ 	.short	0x010a
        /*0cb6*/ 	.byte	0xff
	.zero		1


	//   ....[185]....
        /*0cb8*/ 	.word	0x0000a000
        /*0cbc*/ 	.word	0x00000004
        /*0cc0*/ 	.word	0x000000d0
        /*0cc4*/ 	.short	0x010a
        /*0cc6*/ 	.byte	0xff
	.zero		1


	//----- nvinfo : EIATTR_NUM_MBARRIERS
	.align		4
.L_47:
        /*0cc8*/ 	.byte	0x03, 0x38
        /*0cca*/ 	.short	0x0035


	//----- nvinfo : EIATTR_EXIT_INSTR_OFFSETS
	.align		4
        /*0ccc*/ 	.byte	0x04, 0x1c
        /*0cce*/ 	.short	(.L_49 - .L_48)


	//   ....[0]....
.L_48:
        /*0cd0*/ 	.word	0x00002e40


	//   ....[1]....
        /*0cd4*/ 	.word	0x00003330


	//   ....[2]....
        /*0cd8*/ 	.word	0x00003390


	//   ....[3]....
        /*0cdc*/ 	.word	0x00004710


	//   ....[4]....
        /*0ce0*/ 	.word	0x00005900


	//   ....[5]....
        /*0ce4*/ 	.word	0x00005940


	//   ....[6]....
        /*0ce8*/ 	.word	0x00008ee0


	//   ....[7]....
        /*0cec*/ 	.word	0x00008f50


	//   ....[8]....
        /*0cf0*/ 	.word	0x00008f80


	//   ....[9]....
        /*0cf4*/ 	.word	0x00008ff0


	//----- nvinfo : EIATTR_MAX_THREADS
	.align		4
.L_49:
        /*0cf8*/ 	.byte	0x04, 0x05
        /*0cfa*/ 	.short	(.L_51 - .L_50)
.L_50:
        /*0cfc*/ 	.word	0x00000100
        /*0d00*/ 	.word	0x00000001
        /*0d04*/ 	.word	0x00000001


	//----- nvinfo : EIATTR_CRS_STACK_SIZE
	.align		4
.L_51:
        /*0d08*/ 	.byte	0x04, 0x1e
        /*0d0a*/ 	.short	(.L_53 - .L_52)
.L_52:
        /*0d0c*/ 	.word	0x00000000


	//----- nvinfo : EIATTR_CBANK_PARAM_SIZE
	.align		4
.L_53:
        /*0d10*/ 	.byte	0x03, 0x19
        /*0d12*/ 	.short	0x0800


	//----- nvinfo : EIATTR_PARAM_CBANK
	.align		4
        /*0d14*/ 	.byte	0x04, 0x0a
        /*0d16*/ 	.short	(.L_55 - .L_54)
	.align		4
.L_54:
        /*0d18*/ 	.word	index@(.nv.constant0._ZN7cutlass13device_kernelINS_4gemm6kernel13GemmUniversalIN4cute5tupleIJiiiiEEENS1_10collective13CollectiveMmaINS1_35MainloopSm100TmaUmmaWarpSpecializedILi13ELi2ELi4ENS5_IJNS4_1CILi2EEENSA_ILi1EEESC_EEEEENS5_IJNSA_ILi128EEESF_NSA_ILi64EEEEEENS_6half_tENS5_IJlSC_lEEESI_SJ_NS4_8TiledMMAINS4_8MMA_AtomIJNS4_26SM100_MMA_F16BF16_2x1SM_SSISI_SI_fLi128ELi128ELNS4_4UMMA5MajorE0ELSO_0ELNSN_7ScaleInE0ELSP_0EEEEEENS4_6LayoutINS5_IJSC_SC_SC_EEENS5_IJNSA_ILi0EEESU_SU_EEEEENS5_IJNS4_10UnderscoreESX_SX_EEEEENS4_18SM100_TMA_2SM_LOADENS4_14ComposedLayoutINS4_7SwizzleILi3ELi4ELi3EEENS4_18smem_ptr_flag_bitsILi16EEENSS_INS5_IJNSA_ILi8EEESG_EEENS5_IJSG_SC_EEEEEEEvNS4_8identityES10_S1A_vS1B_EENS_8epilogue10collective18CollectiveEpilogueINS1D_23Sm100TmaWarpSpecializedILi4ELi2ELi16ELb1ELb0EEEJNS5_IJSG_SF_SG_EEENS5_IJNSS_ISG_SC_EENSS_INS5_IJNSA_ILi16EEESB_EEENS5_IJSC_SG_EEEEEEEESI_SJ_SI_SJ_NS1D_6fusion15FusionCallbacksIS1H_NS1P_17LinCombPerRowBiasISI_fSI_SI_fLi8ELNS_15FloatRoundStyleE2EEES1I_S1O_JEEENS4_5SM1004TMEM4LOAD26SM100_TMEM_LOAD_32dp32b16xENS4_13SM90_TMA_LOADENS11_INS12_ILi1ELi4ELi3EEES15_NSS_INS5_IJS16_S1K_EEENS5_IJS1K_SC_EEEEEEENS4_39AutoVectorizingCopyWithAssumedAlignmentILi128EEENS4_14SM90_TMA_STOREES24_S26_S26_EEEvvEEEEvNT_6ParamsE)
        /*0d1c*/ 	.short	0x0380
        /*0d1e*/ 	.short	0x0800


	//----- nvinfo : EIATTR_SW_WAR
	.align		4
.L_55:
        /*0d20*/ 	.byte	0x04, 0x36
        /*0d22*/ 	.short	(.L_57 - .L_56)
.L_56:
        /*0d24*/ 	.word	0x00000008
.L_57:


//--------------------- .nv.callgraph             --------------------------
	.section	.nv.callgraph,"",@"SHT_CUDA_CALLGRAPH"
	.align	4
	.sectionentsize	8
	.align		4
        /*0000*/ 	.word	0x00000000
	.align		4
        /*0004*/ 	.word	0xffffffff
	.align		4
        /*0008*/ 	.word	index@(_ZN7cutlass13device_kernelINS_4gemm6kernel13GemmUniversalIN4cute5tupleIJiiiiEEENS1_10collective13CollectiveMmaINS1_35MainloopSm100TmaUmmaWarpSpecializedILi13ELi2ELi4ENS5_IJNS4_1CILi2EEENSA_ILi1EEESC_EEEEENS5_IJNSA_ILi128EEESF_NSA_ILi64EEEEEENS_6half_tENS5_IJlSC_lEEESI_SJ_NS4_8TiledMMAINS4_8MMA_AtomIJNS4_26SM100_MMA_F16BF16_2x1SM_SSISI_SI_fLi128ELi128ELNS4_4UMMA5MajorE0ELSO_0ELNSN_7ScaleInE0ELSP_0EEEEEENS4_6LayoutINS5_IJSC_SC_SC_EEENS5_IJNSA_ILi0EEESU_SU_EEEEENS5_IJNS4_10UnderscoreESX_SX_EEEEENS4_18SM100_TMA_2SM_LOADENS4_14ComposedLayoutINS4_7SwizzleILi3ELi4ELi3EEENS4_18smem_ptr_flag_bitsILi16EEENSS_INS5_IJNSA_ILi8EEESG_EEENS5_IJSG_SC_EEEEEEEvNS4_8identityES10_S1A_vS1B_EENS_8epilogue10collective18CollectiveEpilogueINS1D_23Sm100TmaWarpSpecializedILi4ELi2ELi16ELb1ELb0EEEJNS5_IJSG_SF_SG_EEENS5_IJNSS_ISG_SC_EENSS_INS5_IJNSA_ILi16EEESB_EEENS5_IJSC_SG_EEEEEEEESI_SJ_SI_SJ_NS1D_6fusion15FusionCallbacksIS1H_NS1P_17LinCombPerRowBiasISI_fSI_SI_fLi8ELNS_15FloatRoundStyleE2EEES1I_S1O_JEEENS4_5SM1004TMEM4LOAD26SM100_TMEM_LOAD_32dp32b16xENS4_13SM90_TMA_LOADENS11_INS12_ILi1ELi4ELi3EEES15_NSS_INS5_IJS16_S1K_EEENS5_IJS1K_SC_EEEEEEENS4_39AutoVectorizingCopyWithAssumedAlignmentILi128EEENS4_14SM90_TMA_STOREES24_S26_S26_EEEvvEEEEvNT_6ParamsE)
	.align		4
        /*000c*/ 	.word	index@(__assertfail)
	.align		4
        /*0010*/ 	.word	0x00000000
	.align		4
        /*0014*/ 	.word	0xfffffffe
	.align		4
        /*0018*/ 	.word	0x00000000
	.align		4
        /*001c*/ 	.word	0xfffffffd
	.align		4
        /*0020*/ 	.word	0x00000000
	.align		4
        /*0024*/ 	.word	0xfffffffc


//--------------------- .nv.constant4             --------------------------
	.section	.nv.constant4,"a",@progbits
	.align	8
	.align		8
.nv.constant4:
        /*0000*/ 	.dword	__assertfail
	.align		8
        /*0008*/ 	.dword	__unnamed_1
	.align		8
        /*0010*/ 	.dword	__unnamed_2
	.align		8
        /*0018*/ 	.dword	_ZN39_INTERNAL_fbcf3504_4_k_cu_77056c0c_34234cuda3std3__45__cpo5beginE
	.align		8
        /*0020*/ 	.dword	_ZN39_INTERNAL_fbcf3504_4_k_cu_77056c0c_34234cuda3std3__45__cpo3endE
	.align		8
        /*0028*/ 	.dword	_ZN39_INTERNAL_fbcf3504_4_k_cu_77056c0c_34234cuda3std3__45__cpo6cbeginE
	.align		8
        /*0030*/ 	.dword	_ZN39_INTERNAL_fbcf3504_4_k_cu_77056c0c_34234cuda3std3__45__cpo4cendE
	.align		8
        /*0038*/ 	.dword	_ZN39_INTERNAL_fbcf3504_4_k_cu_77056c0c_34234cuda3std3__441_GLOBAL__N__fbcf3504_4_k_cu_77056c0c_34236ignoreE
	.align		8
        /*0040*/ 	.dword	_ZN39_INTERNAL_fbcf3504_4_k_cu_77056c0c_34234cuda3std3__419piecewise_constructE
	.align		8
        /*0048*/ 	.dword	_ZN39_INTERNAL_fbcf3504_4_k_cu_77056c0c_34234cuda3std3__48in_placeE
	.align		8
        /*0050*/ 	.dword	_ZN39_INTERNAL_fbcf3504_4_k_cu_77056c0c_34234cuda3std6ranges3__45__cpo4swapE
	.align		8
        /*0058*/ 	.dword	_ZN39_INTERNAL_fbcf3504_4_k_cu_77056c0c_34234cuda3std6ranges3__45__cpo9iter_moveE
	.align		8
        /*0060*/ 	.dword	_ZN39_INTERNAL_fbcf3504_4_k_cu_77056c0c_34234cute7productE
	.align		8
        /*0068*/ 	.dword	_ZN39_INTERNAL_fbcf3504_4_k_cu_77056c0c_34234cute1_E
	.align		8
        /*0070*/ 	.dword	$str$25
	.align		8
        /*0078*/ 	.dword	$str$26
	.align		8
        /*0080*/ 	.dword	$str$27
	.align		8
        /*0088*/ 	.dword	$str$28


//--------------------- .text._ZN7cutlass13device_kernelINS_4gemm6kernel13GemmUniversalIN4cute5tupleIJiiiiEEENS1_10collective13CollectiveMmaINS1_35MainloopSm100TmaUmmaWarpSpecializedILi13ELi2ELi4ENS5_IJNS4_1CILi2EEENSA_ILi1EEESC_EEEEENS5_IJNSA_ILi128EEESF_NSA_ILi64EEEEEENS_6half_tENS5_IJlSC_lEEESI_SJ_NS4_8TiledMMAINS4_8MMA_AtomIJNS4_26SM100_MMA_F16BF16_2x1SM_SSISI_SI_fLi128ELi128ELNS4_4UMMA5MajorE0ELSO_0ELNSN_7ScaleInE0ELSP_0EEEEEENS4_6LayoutINS5_IJSC_SC_SC_EEENS5_IJNSA_ILi0EEESU_SU_EEEEENS5_IJNS4_10UnderscoreESX_SX_EEEEENS4_18SM100_TMA_2SM_LOADENS4_14ComposedLayoutINS4_7SwizzleILi3ELi4ELi3EEENS4_18smem_ptr_flag_bitsILi16EEENSS_INS5_IJNSA_ILi8EEESG_EEENS5_IJSG_SC_EEEEEEEvNS4_8identityES10_S1A_vS1B_EENS_8epilogue10collective18CollectiveEpilogueINS1D_23Sm100TmaWarpSpecializedILi4ELi2ELi16ELb1ELb0EEEJNS5_IJSG_SF_SG_EEENS5_IJNSS_ISG_SC_EENSS_INS5_IJNSA_ILi16EEESB_EEENS5_IJSC_SG_EEEEEEEESI_SJ_SI_SJ_NS1D_6fusion15FusionCallbacksIS1H_NS1P_17LinCombPerRowBiasISI_fSI_SI_fLi8ELNS_15FloatRoundStyleE2EEES1I_S1O_JEEENS4_5SM1004TMEM4LOAD26SM100_TMEM_LOAD_32dp32b16xENS4_13SM90_TMA_LOADENS11_INS12_ILi1ELi4ELi3EEES15_NSS_INS5_IJS16_S1K_EEENS5_IJS1K_SC_EEEEEEENS4_39AutoVectorizingCopyWithAssumedAlignmentILi128EEENS4_14SM90_TMA_STOREES24_S26_S26_EEEvvEEEEvNT_6ParamsE --------------------------
	.section	.text._ZN7cutlass13device_kernelINS_4gemm6kernel13GemmUniversalIN4cute5tupleIJiiiiEEENS1_10collective13CollectiveMmaINS1_35MainloopSm100TmaUmmaWarpSpecializedILi13ELi2ELi4ENS5_IJNS4_1CILi2EEENSA_ILi1EEESC_EEEEENS5_IJNSA_ILi128EEESF_NSA_ILi64EEEEEENS_6half_tENS5_IJlSC_lEEESI_SJ_NS4_8TiledMMAINS4_8MMA_AtomIJNS4_26SM100_MMA_F16BF16_2x1SM_SSISI_SI_fLi128ELi128ELNS4_4UMMA5MajorE0ELSO_0ELNSN_7ScaleInE0ELSP_0EEEEEENS4_6LayoutINS5_IJSC_SC_SC_EEENS5_IJNSA_ILi0EEESU_SU_EEEEENS5_IJNS4_10UnderscoreESX_SX_EEEEENS4_18SM100_TMA_2SM_LOADENS4_14ComposedLayoutINS4_7SwizzleILi3ELi4ELi3EEENS4_18smem_ptr_flag_bitsILi16EEENSS_INS5_IJNSA_ILi8EEESG_EEENS5_IJSG_SC_EEEEEEEvNS4_8identityES10_S1A_vS1B_EENS_8epilogue10collective18CollectiveEpilogueINS1D_23Sm100TmaWarpSpecializedILi4ELi2ELi16ELb1ELb0EEEJNS5_IJSG_SF_SG_EEENS5_IJNSS_ISG_SC_EENSS_INS5_IJNSA_ILi16EEESB_EEENS5_IJSC_SG_EEEEEEEESI_SJ_SI_SJ_NS1D_6fusion15FusionCallbacksIS1H_NS1P_17LinCombPerRowBiasISI_fSI_SI_fLi8ELNS_15FloatRoundStyleE2EEES1I_S1O_JEEENS4_5SM1004TMEM4LOAD26SM100_TMEM_LOAD_32dp32b16xENS4_13SM90_TMA_LOADENS11_INS12_ILi1ELi4ELi3EEES15_NSS_INS5_IJS16_S1K_EEENS5_IJS1K_SC_EEEEEEENS4_39AutoVectorizingCopyWithAssumedAlignmentILi128EEENS4_14SM90_TMA_STOREES24_S26_S26_EEEvvEEEEvNT_6ParamsE,"ax",@progbits
	.align	128
.text._ZN7cutlass13device_kernelINS_4gemm6kernel13GemmUniversalIN4cute5tupleIJiiiiEEENS1_10collective13CollectiveMmaINS1_35MainloopSm100TmaUmmaWarpSpecializedILi13ELi2ELi4ENS5_IJNS4_1CILi2EEENSA_ILi1EEESC_EEEEENS5_IJNSA_ILi128EEESF_NSA_ILi64EEEEEENS_6half_tENS5_IJlSC_lEEESI_SJ_NS4_8TiledMMAINS4_8MMA_AtomIJNS4_26SM100_MMA_F16BF16_2x1SM_SSISI_SI_fLi128ELi128ELNS4_4UMMA5MajorE0ELSO_0ELNSN_7ScaleInE0ELSP_0EEEEEENS4_6LayoutINS5_IJSC_SC_SC_EEENS5_IJNSA_ILi0EEESU_SU_EEEEENS5_IJNS4_10UnderscoreESX_SX_EEEEENS4_18SM100_TMA_2SM_LOADENS4_14ComposedLayoutINS4_7SwizzleILi3ELi4ELi3EEENS4_18smem_ptr_flag_bitsILi16EEENSS_INS5_IJNSA_ILi8EEESG_EEENS5_IJSG_SC_EEEEEEEvNS4_8identityES10_S1A_vS1B_EENS_8epilogue10collective18CollectiveEpilogueINS1D_23Sm100TmaWarpSpecializedILi4ELi2ELi16ELb1ELb0EEEJNS5_IJSG_SF_SG_EEENS5_IJNSS_ISG_SC_EENSS_INS5_IJNSA_ILi16EEESB_EEENS5_IJSC_SG_EEEEEEEESI_SJ_SI_SJ_NS1D_6fusion15FusionCallbacksIS1H_NS1P_17LinCombPerRowBiasISI_fSI_SI_fLi8ELNS_15FloatRoundStyleE2EEES1I_S1O_JEEENS4_5SM1004TMEM4LOAD26SM100_TMEM_LOAD_32dp32b16xENS4_13SM90_TMA_LOADENS11_INS12_ILi1ELi4ELi3EEES15_NSS_INS5_IJS16_S1K_EEENS5_IJS1K_SC_EEEEEEENS4_39AutoVectorizingCopyWithAssumedAlignmentILi128EEENS4_14SM90_TMA_STOREES24_S26_S26_EEEvvEEEEvNT_6ParamsE:
        .type           _ZN7cutlass13device_kernelINS_4gemm6kernel13GemmUniversalIN4cute5tupleIJiiiiEEENS1_10collective13CollectiveMmaINS1_35MainloopSm100TmaUmmaWarpSpecializedILi13ELi2ELi4ENS5_IJNS4_1CILi2EEENSA_ILi1EEESC_EEEEENS5_IJNSA_ILi128EEESF_NSA_ILi64EEEEEENS_6half_tENS5_IJlSC_lEEESI_SJ_NS4_8TiledMMAINS4_8MMA_AtomIJNS4_26SM100_MMA_F16BF16_2x1SM_SSISI_SI_fLi128ELi128ELNS4_4UMMA5MajorE0ELSO_0ELNSN_7ScaleInE0ELSP_0EEEEEENS4_6LayoutINS5_IJSC_SC_SC_EEENS5_IJNSA_ILi0EEESU_SU_EEEEENS5_IJNS4_10UnderscoreESX_SX_EEEEENS4_18SM100_TMA_2SM_LOADENS4_14ComposedLayoutINS4_7SwizzleILi3ELi4ELi3EEENS4_18smem_ptr_flag_bitsILi16EEENSS_INS5_IJNSA_ILi8EEESG_EEENS5_IJSG_SC_EEEEEEEvNS4_8identityES10_S1A_vS1B_EENS_8epilogue10collective18CollectiveEpilogueINS1D_23Sm100TmaWarpSpecializedILi4ELi2ELi16ELb1ELb0EEEJNS5_IJSG_SF_SG_EEENS5_IJNSS_ISG_SC_EENSS_INS5_IJNSA_ILi16EEESB_EEENS5_IJSC_SG_EEEEEEEESI_SJ_SI_SJ_NS1D_6fusion15FusionCallbacksIS1H_NS1P_17LinCombPerRowBiasISI_fSI_SI_fLi8ELNS_15FloatRoundStyleE2EEES1I_S1O_JEEENS4_5SM1004TMEM4LOAD26SM100_TMEM_LOAD_32dp32b16xENS4_13SM90_TMA_LOADENS11_INS12_ILi1ELi4ELi3EEES15_NSS_INS5_IJS16_S1K_EEENS5_IJS1K_SC_EEEEEEENS4_39AutoVectorizingCopyWithAssumedAlignmentILi128EEENS4_14SM90_TMA_STOREES24_S26_S26_EEEvvEEEEvNT_6ParamsE,@function
        .size           _ZN7cutlass13device_kernelINS_4gemm6kernel13GemmUniversalIN4cute5tupleIJiiiiEEENS1_10collective13CollectiveMmaINS1_35MainloopSm100TmaUmmaWarpSpecializedILi13ELi2ELi4ENS5_IJNS4_1CILi2EEENSA_ILi1EEESC_EEEEENS5_IJNSA_ILi128EEESF_NSA_ILi64EEEEEENS_6half_tENS5_IJlSC_lEEESI_SJ_NS4_8TiledMMAINS4_8MMA_AtomIJNS4_26SM100_MMA_F16BF16_2x1SM_SSISI_SI_fLi128ELi128ELNS4_4UMMA5MajorE0ELSO_0ELNSN_7ScaleInE0ELSP_0EEEEEENS4_6LayoutINS5_IJSC_SC_SC_EEENS5_IJNSA_ILi0EEESU_SU_EEEEENS5_IJNS4_10UnderscoreESX_SX_EEEEENS4_18SM100_TMA_2SM_LOADENS4_14ComposedLayoutINS4_7SwizzleILi3ELi4ELi3EEENS4_18smem_ptr_flag_bitsILi16EEENSS_INS5_IJNSA_ILi8EEESG_EEENS5_IJSG_SC_EEEEEEEvNS4_8identityES10_S1A_vS1B_EENS_8epilogue10collective18CollectiveEpilogueINS1D_23Sm100TmaWarpSpecializedILi4ELi2ELi16ELb1ELb0EEEJNS5_IJSG_SF_SG_EEENS5_IJNSS_ISG_SC_EENSS_INS5_IJNSA_ILi16EEESB_EEENS5_IJSC_SG_EEEEEEEESI_SJ_SI_SJ_NS1D_6fusion15FusionCallbacksIS1H_NS1P_17LinCombPerRowBiasISI_fSI_SI_fLi8ELNS_15FloatRoundStyleE2EEES1I_S1O_JEEENS4_5SM1004TMEM4LOAD26SM100_TMEM_LOAD_32dp32b16xENS4_13SM90_TMA_LOADENS11_INS12_ILi1ELi4ELi3EEES15_NSS_INS5_IJS16_S1K_EEENS5_IJS1K_SC_EEEEEEENS4_39AutoVectorizingCopyWithAssumedAlignmentILi128EEENS4_14SM90_TMA_STOREES24_S26_S26_EEEvvEEEEvNT_6ParamsE,(.L_x_226 - _ZN7cutlass13device_kernelINS_4gemm6kernel13GemmUniversalIN4cute5tupleIJiiiiEEENS1_10collective13CollectiveMmaINS1_35MainloopSm100TmaUmmaWarpSpecializedILi13ELi2ELi4ENS5_IJNS4_1CILi2EEENSA_ILi1EEESC_EEEEENS5_IJNSA_ILi128EEESF_NSA_ILi64EEEEEENS_6half_tENS5_IJlSC_lEEESI_SJ_NS4_8TiledMMAINS4_8MMA_AtomIJNS4_26SM100_MMA_F16BF16_2x1SM_SSISI_SI_fLi128ELi128ELNS4_4UMMA5MajorE0ELSO_0ELNSN_7ScaleInE0ELSP_0EEEEEENS4_6LayoutINS5_IJSC_SC_SC_EEENS5_IJNSA_ILi0EEESU_SU_EEEEENS5_IJNS4_10UnderscoreESX_SX_EEEEENS4_18SM100_TMA_2SM_LOADENS4_14ComposedLayoutINS4_7SwizzleILi3ELi4ELi3EEENS4_18smem_ptr_flag_bitsILi16EEENSS_INS5_IJNSA_ILi8EEESG_EEENS5_IJSG_SC_EEEEEEEvNS4_8identityES10_S1A_vS1B_EENS_8epilogue10collective18CollectiveEpilogueINS1D_23Sm100TmaWarpSpecializedILi4ELi2ELi16ELb1ELb0EEEJNS5_IJSG_SF_SG_EEENS5_IJNSS_ISG_SC_EENSS_INS5_IJNSA_ILi16EEESB_EEENS5_IJSC_SG_EEEEEEEESI_SJ_SI_SJ_NS1D_6fusion15FusionCallbacksIS1H_NS1P_17LinCombPerRowBiasISI_fSI_SI_fLi8ELNS_15FloatRoundStyleE2EEES1I_S1O_JEEENS4_5SM1004TMEM4LOAD26SM100_TMEM_LOAD_32dp32b16xENS4_13SM90_TMA_LOADENS11_INS12_ILi1ELi4ELi3EEES15_NSS_INS5_IJS16_S1K_EEENS5_IJS1K_SC_EEEEEEENS4_39AutoVectorizingCopyWithAssumedAlignmentILi128EEENS4_14SM90_TMA_STOREES24_S26_S26_EEEvvEEEEvNT_6ParamsE)
        .other          _ZN7cutlass13device_kernelINS_4gemm6kernel13GemmUniversalIN4cute5tupleIJiiiiEEENS1_10collective13CollectiveMmaINS1_35MainloopSm100TmaUmmaWarpSpecializedILi13ELi2ELi4ENS5_IJNS4_1CILi2EEENSA_ILi1EEESC_EEEEENS5_IJNSA_ILi128EEESF_NSA_ILi64EEEEEENS_6half_tENS5_IJlSC_lEEESI_SJ_NS4_8TiledMMAINS4_8MMA_AtomIJNS4_26SM100_MMA_F16BF16_2x1SM_SSISI_SI_fLi128ELi128ELNS4_4UMMA5MajorE0ELSO_0ELNSN_7ScaleInE0ELSP_0EEEEEENS4_6LayoutINS5_IJSC_SC_SC_EEENS5_IJNSA_ILi0EEESU_SU_EEEEENS5_IJNS4_10UnderscoreESX_SX_EEEEENS4_18SM100_TMA_2SM_LOADENS4_14ComposedLayoutINS4_7SwizzleILi3ELi4ELi3EEENS4_18smem_ptr_flag_bitsILi16EEENSS_INS5_IJNSA_ILi8EEESG_EEENS5_IJSG_SC_EEEEEEEvNS4_8identityES10_S1A_vS1B_EENS_8epilogue10collective18CollectiveEpilogueINS1D_23Sm100TmaWarpSpecializedILi4ELi2ELi16ELb1ELb0EEEJNS5_IJSG_SF_SG_EEENS5_IJNSS_ISG_SC_EENSS_INS5_IJNSA_ILi16EEESB_EEENS5_IJSC_SG_EEEEEEEESI_SJ_SI_SJ_NS1D_6fusion15FusionCallbacksIS1H_NS1P_17LinCombPerRowBiasISI_fSI_SI_fLi8ELNS_15FloatRoundStyleE2EEES1I_S1O_JEEENS4_5SM1004TMEM4LOAD26SM100_TMEM_LOAD_32dp32b16xENS4_13SM90_TMA_LOADENS11_INS12_ILi1ELi4ELi3EEES15_NSS_INS5_IJS16_S1K_EEENS5_IJS1K_SC_EEEEEEENS4_39AutoVectorizingCopyWithAssumedAlignmentILi128EEENS4_14SM90_TMA_STOREES24_S26_S26_EEEvvEEEEvNT_6ParamsE,@"STO_CUDA_ENTRY STV_DEFAULT"
_ZN7cutlass13device_kernelINS_4gemm6kernel13GemmUniversalIN4cute5tupleIJiiiiEEENS1_10collective13CollectiveMmaINS1_35MainloopSm100TmaUmmaWarpSpecializedILi13ELi2ELi4ENS5_IJNS4_1CILi2EEENSA_ILi1EEESC_EEEEENS5_IJNSA_ILi128EEESF_NSA_ILi64EEEEEENS_6half_tENS5_IJlSC_lEEESI_SJ_NS4_8TiledMMAINS4_8MMA_AtomIJNS4_26SM100_MMA_F16BF16_2x1SM_SSISI_SI_fLi128ELi128ELNS4_4UMMA5MajorE0ELSO_0ELNSN_7ScaleInE0ELSP_0EEEEEENS4_6LayoutINS5_IJSC_SC_SC_EEENS5_IJNSA_ILi0EEESU_SU_EEEEENS5_IJNS4_10UnderscoreESX_SX_EEEEENS4_18SM100_TMA_2SM_LOADENS4_14ComposedLayoutINS4_7SwizzleILi3ELi4ELi3EEENS4_18smem_ptr_flag_bitsILi16EEENSS_INS5_IJNSA_ILi8EEESG_EEENS5_IJSG_SC_EEEEEEEvNS4_8identityES10_S1A_vS1B_EENS_8epilogue10collective18CollectiveEpilogueINS1D_23Sm100TmaWarpSpecializedILi4ELi2ELi16ELb1ELb0EEEJNS5_IJSG_SF_SG_EEENS5_IJNSS_ISG_SC_EENSS_INS5_IJNSA_ILi16EEESB_EEENS5_IJSC_SG_EEEEEEEESI_SJ_SI_SJ_NS1D_6fusion15FusionCallbacksIS1H_NS1P_17LinCombPerRowBiasISI_fSI_SI_fLi8ELNS_15FloatRoundStyleE2EEES1I_S1O_JEEENS4_5SM1004TMEM4LOAD26SM100_TMEM_LOAD_32dp32b16xENS4_13SM90_TMA_LOADENS11_INS12_ILi1ELi4ELi3EEES15_NSS_INS5_IJS16_S1K_EEENS5_IJS1K_SC_EEEEEEENS4_39AutoVectorizingCopyWithAssumedAlignmentILi128EEENS4_14SM90_TMA_STOREES24_S26_S26_EEEvvEEEEvNT_6ParamsE:
[----:B------:R-:W1:Y:S01]  /*0000*/  LDC R1, c[0x0][0x37c] ;  /* 0x0000df00ff017b82 */ /* 0x000e620000000800 */
[----:B------:R-:W2:Y:S01]  /*0010*/  S2R R79, SR_TID.X ;  /* 0x00000000004f7919 */ /* 0x000ea20000002100 */
[----:B------:R-:W3:Y:S06]  /*0020*/  LDCU.64 UR8, c[0x0][0x890] ;  /* 0x00011200ff0877ac */ /* 0x000eec0008000a00 */
[----:B------:R-:W4:Y:S01]  /*0030*/  S2UR UR45, SR_CgaCtaId ;  /* 0x00000000002d79c3 */ /* 0x000f220000008800 */
[----:B------:R-:W-:Y:S01]  /*0040*/  PRMT R66, RZ, 0x7610, R66 ;  /* 0x00007610ff427816 */ /* 0x000fe20000000042 */
[----:B------:R-:W1:Y:S01]  /*0050*/  LDCU.64 UR46, c[0x0][0x358] ;  /* 0x00006b00ff2e77ac */ /* 0x000e620008000a00 */
[----:B------:R-:W-:-:S02]  /*0060*/  ELECT P0, URZ, PT ;  /* 0x0000000000ff782f */ /* 0x000fc40003800000 */
[----:B---3--:R-:W-:-:S04]  /*0070*/  ISETP.NE.U32.AND P1, PT, RZ, UR8, PT ;  /* 0x00000008ff007c0c */ /* 0x008fc8000bf25070 */
[----:B------:R-:W-:Y:S01]  /*0080*/  ISETP.NE.AND.EX P2, PT, RZ, UR9, PT, P1 ;  /* 0x00000009ff007c0c */ /* 0x000fe2000bf45310 */
[----:B----4-:R-:W-:Y:S02]  /*0090*/  ULOP3.LUT UR5, UR45, 0x1, URZ, 0xc0, !UPT ;  /* 0x000000012d057892 */ /* 0x010fe4000f8ec0ff */
[----:B------:R-:W-:Y:S01]  /*00a0*/  ULOP3.LUT UR4, UR45, 0x1, URZ, 0x3c, !UPT ;  /* 0x000000012d047892 */ /* 0x000fe2000f8e3cff */
[----:B--2---:R-:W-:-:S05]  /*00b0*/  SHF.R.U32.HI R72, RZ, 0x5, R79 ;  /* 0x00000005ff487819 */ /* 0x004fca000001164f */
[----:B------:R-:W2:Y:S02]  /*00c0*/  SHFL.IDX PT, R0, R72, RZ, 0x1f ;  /* 0x00001fff48007589 */ /* 0x000ea400000e0000 */
[----:B--2---:R-:W-:Y:S02]  /*00d0*/  R2UR UR10, R0 ;  /* 0x00000000000a72ca */ /* 0x004fe400000e0000 */
[----:B-1----:R-:W-:Y:S05]  /*00e0*/  @P2 BRA `(.L_x_0) ;  /* 0x00000000002c2947 */ /* 0x002fea0003800000 */
[----:B------:R-:W1:Y:S02]  /*00f0*/  LDCU.64 UR6, c[0x0][0x888] ;  /* 0x00011100ff0677ac */ /* 0x000e640008000a00 */
[----:B-1----:R-:W-:-:S04]  /*0100*/  UISETP.NE.U32.AND UP0, UPT, UR6, URZ, UPT ;  /* 0x000000ff0600728c */ /* 0x002fc8000bf05070 */
[----:B------:R-:W-:-:S09]  /*0110*/  UISETP.NE.AND.EX UP0, UPT, UR7, URZ, UPT, UP0 ;  /* 0x000000ff0700728c */ /* 0x000fd2000bf05300 */
[----:B------:R-:W-:Y:S05]  /*0120*/  BRA.U !UP0, `(.L_x_1) ;  /* 0x0000000108107547 */ /* 0x000fea000b800000 */
[----:B------:R-:W1:Y:S02]  /*0130*/  LDC.64 R2, c[0x0][0x888] ;  /* 0x00022200ff027b82 */ /* 0x000e640000000a00 */
[----:B-1----:R1:W5:Y:S01]  /*0140*/  LDG.E R35, desc[UR46][R2.64] ;  /* 0x0000002e02237981 */ /* 0x002362000c1e1900 */
[----:B------:R-:W-:Y:S01]  /*0150*/  HFMA2 R66, -RZ, RZ, 0, 5.9604644775390625e-08 ;  /* 0x00000001ff427431 */ /* 0x000fe200000001ff */
[----:B------:R-:W-:Y:S05]  /*0160*/  BRA `(.L_x_0) ;  /* 0x00000000000c7947 */ /* 0x000fea0003800000 */
.L_x_1:
[----:B------:R-:W1:Y:S01]  /*0170*/  LDCU UR6, c[0x0][0x880] ;  /* 0x00011000ff0677ac */ /* 0x000e620008000800 */
[----:B------:R-:W-:Y:S01]  /*0180*/  HFMA2 R66, -RZ, RZ, 0, 5.9604644775390625e-08 ;  /* 0x00000001ff427431 */ /* 0x000fe200000001ff */
[----:B-1----:R-:W-:-:S07]  /*0190*/  MOV R35, UR6 ;  /* 0x0000000600237c02 */ /* 0x002fce0008000f00 */
.L_x_0:
[----:B------:R-:W2:Y:S02]  /*01a0*/  LDCU.64 UR6, c[0x0][0x8b0] ;  /* 0x00011600ff0677ac */ /* 0x000ea40008000a00 */
[----:B--2---:R-:W-:-:S04]  /*01b0*/  UISETP.NE.U32.AND UP0, UPT, UR6, URZ, UPT ;  /* 0x000000ff0600728c */ /* 0x004fc8000bf05070 */
[----:B------:R-:W-:-:S09]  /*01c0*/  UISETP.NE.AND.EX UP0, UPT, UR7, URZ, UPT, UP0 ;  /* 0x000000ff0700728c */ /* 0x000fd2000bf05300 */
[----:B------:R-:W-:Y:S05]  /*01d0*/  BRA.U UP0, `(.L_x_2) ;  /* 0x0000000100247547 */ /* 0x000fea000b800000 */
[----:B------:R-:W2:Y:S02]  /*01e0*/  LDCU.64 UR6, c[0x0][0x8a8] ;  /* 0x00011500ff0677ac */ /* 0x000ea40008000a00 */
[----:B--2---:R-:W-:-:S04]  /*01f0*/  UISETP.NE.U32.AND UP0, UPT, UR6, URZ, UPT ;  /* 0x000000ff0600728c */ /* 0x004fc8000bf05070 */
[----:B------:R-:W-:-:S09]  /*0200*/  UISETP.NE.AND.EX UP0, UPT, UR7, URZ, UPT, UP0 ;  /* 0x000000ff0700728c */ /* 0x000fd2000bf05300 */
[----:B------:R-:W-:Y:S05]  /*0210*/  BRA.U !UP0, `(.L_x_3) ;  /* 0x00000001080c7547 */ /* 0x000fea000b800000 */
[----:B-1----:R-:W1:Y:S02]  /*0220*/  LDC.64 R2, c[0x0][0x8a8] ;  /* 0x00022a00ff027b82 */ /* 0x002e640000000a00 */
[----:B-1----:R2:W5:Y:S01]  /*0230*/  LDG.E R33, desc[UR46][R2.64] ;  /* 0x0000002e02217981 */ /* 0x002562000c1e1900 */
[----:B------:R-:W-:Y:S05]  /*0240*/  BRA `(.L_x_2) ;  /* 0x0000000000087947 */ /* 0x000fea0003800000 */
.L_x_3:
[----:B------:R-:W2:Y:S02]  /*0250*/  LDCU UR6, c[0x0][0x8a0] ;  /* 0x00011400ff0677ac */ /* 0x000ea40008000800 */
[----:B--2---:R-:W-:Y:S02]  /*0260*/  MOV R33, UR6 ;  /* 0x0000000600217c02 */ /* 0x004fe40008000f00 */
.L_x_2:
[----:B------:R-:W-:Y:S01]  /*0270*/  IMAD.U32 R0, RZ, RZ, UR10 ;  /* 0x0000000aff007e24 */ /* 0x000fe2000f8e00ff */
[----:B------:R-:W-:Y:S04]  /*0280*/  BSSY.RECONVERGENT B0, `(.L_x_4) ;  /* 0x000000c000007945 */ /* 0x000fe80003800200 */
[C---:B------:R-:W-:Y:S02]  /*0290*/  ISETP.NE.OR P3, PT, R0.reuse, 0x1, !P0 ;  /* 0x000000010000780c */ /* 0x040fe40004765670 */
[----:B------:R-:W-:-:S11]  /*02a0*/  ISETP.NE.OR P2, PT, R0, 0x3, !P0 ;  /* 0x000000030000780c */ /* 0x000fd60004745670 */
[----:B------:R-:W-:Y:S05]  /*02b0*/  @P3 BRA `(.L_x_5) ;  /* 0x0000000000203947 */ /* 0x000fea0003800000 */
[----:B------:R-:W3:Y:S02]  /*02c0*/  LDCU.64 UR6, c[0x0][0x348] ;  /* 0x00006900ff0677ac */ /* 0x000ee40008000a00 */
[----:B---3--:R-:W-:Y:S02]  /*02d0*/  UIADD3 UR12, UP1, UPT, UR6, 0x80, URZ ;  /* 0x00000080060c7890 */ /* 0x008fe4000ff3e0ff */
[----:B------:R-:W-:Y:S02]  /*02e0*/  UIADD3 UR6, UP0, UPT, UR6, 0x180, URZ ;  /* 0x0000018006067890 */ /* 0x000fe4000ff1e0ff */
[----:B------:R-:W-:Y:S02]  /*02f0*/  UIADD3.X UR13, UPT, UPT, URZ, UR7, URZ, UP1, !UPT ;  /* 0x00000007ff0d7290 */ /* 0x000fe40008ffe4ff */
[----:B------:R-:W-:-:S07]  /*0300*/  UIADD3.X UR7, UPT, UPT, URZ, UR7, URZ, UP0, !UPT ;  /* 0x00000007ff077290 */ /* 0x000fce00087fe4ff */
[----:B------:R3:W-:Y:S02]  /*0310*/  UTMACCTL.PF [UR12] ;  /* 0x000000000c0079b9 */ /* 0x0007e40008040000 */
[----:B------:R3:W-:Y:S02]  /*0320*/  UTMACCTL.PF [UR6] ;  /* 0x00000000060079b9 */ /* 0x0007e40008040000 */
[----:B---3--:R-:W-:Y:S01]  /*0330*/  NOP ;  /* 0x0000000000007918 */ /* 0x008fe20000000000 */
.L_x_5:
[----:B------:R-:W-:Y:S05]  /*0340*/  BSYNC.RECONVERGENT B0 ;  /* 0x0000000000007941 */ /* 0x000fea0003800200 */
.L_x_4:
[----:B------:R-:W-:Y:S04]  /*0350*/  BSSY.RECONVERGENT B0, `(.L_x_6) ;  /* 0x000000a000007945 */ /* 0x000fe80003800200 */
        /* <DEDUP_REMOVED lines=9> */
.L_x_7:
[----:B------:R-:W-:Y:S05]  /*03f0*/  BSYNC.RECONVERGENT B0 ;  /* 0x0000000000007941 */ /* 0x000fea0003800200 */
.L_x_6:
[----:B------:R-:W3:Y:S01]  /*0400*/  LDCU.64 UR6, c[0x0][0x888] ;  /* 0x00011100ff0677ac */ /* 0x000ee20008000a00 */
[----:B------:R-:W-:Y:S01]  /*0410*/  ISETP.NE.AND.EX P1, PT, RZ, UR9, PT, P1 ;  /* 0x00000009ff007c0c */ /* 0x000fe2000bf25310 */
[----:B------:R-:W-:Y:S02]  /*0420*/  UPLOP3.LUT UP5, UPT, UPT, UPT, UPT, 0x80, 0x8 ;  /* 0x000000000008789c */ /* 0x000fe40003faf070 */
[----:B---3--:R-:W-:-:S04]  /*0430*/  UISETP.NE.U32.AND UP0, UPT, UR6, URZ, UPT ;  /* 0x000000ff0600728c */ /* 0x008fc8000bf05070 */
[----:B------:R-:W-:-:S06]  /*0440*/  UISETP.NE.AND.EX UP0, UPT, UR7, URZ, UPT, UP0 ;  /* 0x000000ff0700728c */ /* 0x000fcc000bf05300 */
[----:B------:R-:W-:-:S13]  /*0450*/  PLOP3.LUT P2, PT, PT, PT, UP0, 0x80, 0x8 ;  /* 0x000000000008781c */ /* 0x000fda0003f4f008 */
[----:B------:R-:W-:Y:S05]  /*0460*/  @P2 BRA P1, `(.L_x_8) ;  /* 0x0000000000202947 */ /* 0x000fea0000800000 */
[----:B------:R-:W-:Y:S01]  /*0470*/  UISETP.NE.U32.AND UP2, UPT, UR8, URZ, UPT ;  /* 0x000000ff0800728c */ /* 0x000fe2000bf45070 */
[----:B-----5:R-:W-:Y:S01]  /*0480*/  FSETP.NEU.AND P1, PT, R35, RZ, PT ;  /* 0x000000ff2300720b */ /* 0x020fe20003f2d000 */
[----:B------:R-:W-:Y:S02]  /*0490*/  USEL UR6, URZ, 0xffffffff, UP0 ;  /* 0xffffffffff067887 */ /* 0x000fe40008000000 */
[----:B------:R-:W-:-:S10]  /*04a0*/  UISETP.NE.AND.EX UP2, UPT, UR9, URZ, UPT, UP2 ;  /* 0x000000ff0900728c */ /* 0x000fd4000bf45320 */
[----:B------:R-:W-:Y:S01]  /*04b0*/  VOTEU.ANY UP1, P1 ;  /* 0x0000000000ff7886 */ /* 0x000fe20000820100 */
[----:B------:R-:W-:-:S04]  /*04c0*/  @!UP2 USEL UR6, URZ, 0xffffffff, UP1 ;  /* 0xffffffffff06a887 */ /* 0x000fc80008800000 */
[----:B------:R-:W-:-:S04]  /*04d0*/  ULOP3.LUT UR6, UR6, 0x1, URZ, 0xc0, !UPT ;  /* 0x0000000106067892 */ /* 0x000fc8000f8ec0ff */
[----:B------:R-:W-:-:S11]  /*04e0*/  UISETP.NE.U32.AND UP5, UPT, UR6, 0x1, UPT ;  /* 0x000000010600788c */ /* 0x000fd6000bfa5070 */
.L_x_8:
[----:B------:R-:W3:Y:S01]  /*04f0*/  SHFL.IDX PT, R0, R72, RZ, 0x1f ;  /* 0x00001fff48007589 */ /* 0x000ee200000e0000 */
[----:B------:R-:W-:-:S04]  /*0500*/  UISETP.NE.AND UP1, UPT, UR10, 0x2, UPT ;  /* 0x000000020a00788c */ /* 0x000fc8000bf25270 */
[----:B------:R-:W-:Y:S02]  /*0510*/  UISETP.EQ.AND UP2, UPT, UR5, URZ, !UP1 ;  /* 0x000000ff0500728c */ /* 0x000fe4000cf42270 */
[----:B------:R-:W-:-:S04]  /*0520*/  USEL UR13, URZ, 0x1, UP1 ;  /* 0x00000001ff0d7887 */ /* 0x000fc80008800000 */
[----:B------:R-:W-:Y:S02]  /*0530*/  PLOP3.LUT P5, PT, P0, PT, UP2, 0x80, 0x8 ;  /* 0x000000000008781c */ /* 0x000fe400007af028 */
[----:B---3--:R-:W-:-:S13]  /*0540*/  ISETP.NE.AND P1, PT, R0, RZ, PT ;  /* 0x000000ff0000720c */ /* 0x008fda0003f25270 */
[----:B------:R-:W-:Y:S05]  /*0550*/  @P1 BRA `(.L_x_9) ;  /* 0x0000000000981947 */ /* 0x000fea0003800000 */
[----:B------:R-:W-:Y:S01]  /*0560*/  ELECT P1, URZ, PT ;  /* 0x0000000000ff782f */ /* 0x000fe20003820000 */
[----:B------:R-:W-:-:S12]  /*0570*/  BSSY.RECONVERGENT B0, `(.L_x_9) ;  /* 0x0000024000007945 */ /* 0x000fd80003800200 */
[----:B------:R-:W-:Y:S05]  /*0580*/  @!P1 BRA `(.L_x_10) ;  /* 0x0000000000889947 */ /* 0x000fea0003800000 */
[----:B------:R-:W-:Y:S01]  /*0590*/  UMOV UR7, 0x400 ;  /* 0x0000040000077882 */ /* 0x000fe20000000000 */
[----:B------:R-:W-:Y:S01]  /*05a0*/  UMOV UR6, 0x1 ;  /* 0x0000000100067882 */ /* 0x000fe20000000000 */
[----:B------:R-:W-:Y:S02]  /*05b0*/  ULEA UR7, UR45, UR7, 0x18 ;  /* 0x000000072d077291 */ /* 0x000fe4000f8ec0ff */
[----:B------:R-:W-:-:S04]  /*05c0*/  UIADD3 UR8, UPT, UPT, -UR6, 0x100000, URZ ;  /* 0x0010000006087890 */ /* 0x000fc8000fffe1ff */
[----:B------:R-:W-:Y:S02]  /*05d0*/  USHF.L.U32 UR9, UR8, 0xb, URZ ;  /* 0x0000000b08097899 */ /* 0x000fe400080006ff */
[----:B------:R-:W-:Y:S01]  /*05e0*/  USHF.L.U32 UR8, UR8, 0x1, URZ ;  /* 0x0000000108087899 */ /* 0x000fe200080006ff */
[----:B------:R-:W3:Y:S11]  /*05f0*/  FENCE.VIEW.ASYNC.S ;  /* 0x00000000000073c6 */ /* 0x000ef60000000000 */
[----:B---3--:R3:W4:Y:S01]  /*0600*/  SYNCS.EXCH.64 URZ, [UR7], UR8 ;  /* 0x0000000807ff75b2 */ /* 0x0087220008000100 */
[----:B------:R3:W1:Y:S01]  /*0610*/  SYNCS.EXCH.64 URZ, [UR7+0x68], UR8 ;  /* 0x0000680807ff75b2 */ /* 0x0006620008000100 */
        /* <DEDUP_REMOVED lines=23> */
[----:B------:R3:W1:Y:S02]  /*0790*/  SYNCS.EXCH.64 URZ, [UR7+0xc8], UR8 ;  /* 0x0000c80807ff75b2 */ /* 0x0006640008000100 */
[----:B---34-:R-:W-:Y:S01]  /*07a0*/  NOP ;  /* 0x0000000000007918 */ /* 0x018fe20000000000 */
.L_x_10:
[----:B------:R-:W-:Y:S05]  /*07b0*/  BSYNC.RECONVERGENT B0 ;  /* 0x0000000000007941 */ /* 0x000fea0003800200 */
.L_x_9:
[----:B------:R-:W3:Y:S01]  /*07c0*/  SHFL.IDX PT, R0, R72, RZ, 0x1f ;  /* 0x00001fff48007589 */ /* 0x000ee200000e0000 */
[----:B------:R-:W-:Y:S01]  /*07d0*/  NOP ;  /* 0x0000000000007918 */ /* 0x000fe20000000000 */
[----:B---3--:R-:W-:-:S13]  /*07e0*/  ISETP.NE.AND P1, PT, R0, 0x1, PT ;  /* 0x000000010000780c */ /* 0x008fda0003f25270 */
[----:B------:R-:W-:Y:S05]  /*07f0*/  @P1 BRA `(.L_x_11) ;  /* 0x0000000000541947 */ /* 0x000fea0003800000 */
[----:B------:R-:W-:Y:S01]  /*0800*/  UMOV UR8, 0x400 ;  /* 0x0000040000087882 */ /* 0x000fe20000000000 */
[----:B------:R-:W-:Y:S01]  /*0810*/  UMOV UR7, 0x20 ;  /* 0x0000002000077882 */ /* 0x000fe20000000000 */
[----:B------:R-:W-:Y:S01]  /*0820*/  UMOV UR6, 0x80 ;  /* 0x0000008000067882 */ /* 0x000fe20000000000 */
[----:B------:R-:W-:Y:S02]  /*0830*/  ULEA UR8, UR45, UR8, 0x18 ;  /* 0x000000082d087291 */ /* 0x000fe4000f8ec0ff */
[----:B------:R-:W-:-:S04]  /*0840*/  UIADD3 UR14, UPT, UPT, -UR7, 0x100000, URZ ;  /* 0x00100000070e7890 */ /* 0x000fc8000fffe1ff */
[----:B------:R-:W-:Y:S02]  /*0850*/  USHF.L.U32 UR15, UR14, 0xb, URZ ;  /* 0x0000000b0e0f7899 */ /* 0x000fe400080006ff */
[----:B------:R-:W-:Y:S02]  /*0860*/  USHF.L.U32 UR14, UR14, 0x1, URZ ;  /* 0x000000010e0e7899 */ /* 0x000fe400080006ff */
[----:B------:R-:W-:-:S04]  /*0870*/  UIADD3 UR6, UPT, UPT, -UR6, 0x100000, URZ ;  /* 0x0010000006067890 */ /* 0x000fc8000fffe1ff */
[----:B------:R-:W-:Y:S02]  /*0880*/  USHF.L.U32 UR7, UR6, 0xb, URZ ;  /* 0x0000000b06077899 */ /* 0x000fe400080006ff */
[----:B------:R-:W-:Y:S01]  /*0890*/  USHF.L.U32 UR6, UR6, 0x1, URZ ;  /* 0x0000000106067899 */ /* 0x000fe200080006ff */
[----:B------:R-:W-:Y:S01]  /*08a0*/  ELECT P1, URZ, PT ;  /* 0x0000000000ff782f */ /* 0x000fe20003820000 */
[----:B------:R-:W3:Y:S02]  /*08b0*/  FENCE.VIEW.ASYNC.S ;  /* 0x00000000000073c6 */ /* 0x000ee40000000000 */
[----:B---3--:R3:W4:Y:S08]  /*08c0*/  SYNCS.EXCH.64 URZ, [UR8+0xd0], UR14 ;  /* 0x0000d00e08ff75b2 */ /* 0x0087300008000100 */
[----:B------:R3:W1:Y:S01]  /*08d0*/  SYNCS.EXCH.64 URZ, [UR8+0xf0], UR6 ;  /* 0x0000f00608ff75b2 */ /* 0x0006620008000100 */
[----:B------:R3:W1:Y:S01]  /*08e0*/  SYNCS.EXCH.64 URZ, [UR8+0xd8], UR14 ;  /* 0x0000d80e08ff75b2 */ /* 0x0006620008000100 */
[----:B------:R3:W1:Y:S01]  /*08f0*/  SYNCS.EXCH.64 URZ, [UR8+0xf8], UR6 ;  /* 0x0000f80608ff75b2 */ /* 0x0006620008000100 */
[----:B------:R3:W1:Y:S01]  /*0900*/  SYNCS.EXCH.64 URZ, [UR8+0xe0], UR14 ;  /* 0x0000e00e08ff75b2 */ /* 0x0006620008000100 */
[----:B------:R3:W1:Y:S01]  /*0910*/  SYNCS.EXCH.64 URZ, [UR8+0x100], UR6 ;  /* 0x0001000608ff75b2 */ /* 0x0006620008000100 */
[----:B------:R3:W1:Y:S01]  /*0920*/  SYNCS.EXCH.64 URZ, [UR8+0xe8], UR14 ;  /* 0x0000e80e08ff75b2 */ /* 0x0006620008000100 */
[----:B------:R3:W1:Y:S01]  /*0930*/  SYNCS.EXCH.64 URZ, [UR8+0x108], UR6 ;  /* 0x0001080608ff75b2 */ /* 0x0006620008000100 */
[----:B------:R-:W-:Y:S01]  /*0940*/  NOP ;  /* 0x0000000000007918 */ /* 0x000fe20000000000 */
.L_x_11:
[----:B------:R-:W2:Y:S01]  /*0950*/  SHFL.IDX PT, R0, R72, RZ, 0x1f ;  /* 0x00001fff48007589 */ /* 0x000ea200000e0000 */
[----:B------:R-:W-:Y:S01]  /*0960*/  NOP ;  /* 0x0000000000007918 */ /* 0x000fe20000000000 */
[----:B--2---:R-:W-:-:S13]  /*0970*/  ISETP.NE.AND P1, PT, R0, 0x3, PT ;  /* 0x000000030000780c */ /* 0x004fda0003f25270 */
[----:B------:R-:W-:Y:S05]  /*0980*/  @P1 BRA `(.L_x_12) ;  /* 0x00000000002c1947 */ /* 0x000fea0003800000 */
[----:B---3--:R-:W-:Y:S01]  /*0990*/  UMOV UR7, 0x400 ;  /* 0x0000040000077882 */ /* 0x008fe20000000000 */
[----:B------:R-:W-:Y:S01]  /*09a0*/  UMOV UR6, 0x20 ;  /* 0x0000002000067882 */ /* 0x000fe20000000000 */
[----:B------:R-:W-:Y:S02]  /*09b0*/  ULEA UR7, UR45, UR7, 0x18 ;  /* 0x000000072d077291 */ /* 0x000fe4000f8ec0ff */
[----:B------:R-:W-:-:S04]  /*09c0*/  UIADD3 UR8, UPT, UPT, -UR6, 0x100000, URZ ;  /* 0x0010000006087890 */ /* 0x000fc8000fffe1ff */
[----:B------:R-:W-:Y:S02]  /*09d0*/  USHF.L.U32 UR9, UR8, 0xb, URZ ;  /* 0x0000000b08097899 */ /* 0x000fe400080006ff */
[----:B------:R-:W-:Y:S01]  /*09e0*/  USHF.L.U32 UR8, UR8, 0x1, URZ ;  /* 0x0000000108087899 */ /* 0x000fe200080006ff */
[----:B------:R-:W-:Y:S01]  /*09f0*/  ELECT P1, URZ, PT ;  /* 0x0000000000ff782f */ /* 0x000fe20003820000 */
[----:B------:R-:W2:Y:S10]  /*0a00*/  FENCE.VIEW.ASYNC.S ;  /* 0x00000000000073c6 */ /* 0x000eb40000000000 */
[----:B--2---:R2:W3:Y:S01]  /*0a10*/  SYNCS.EXCH.64 URZ, [UR7+0x110], UR8 ;  /* 0x0001100807ff75b2 */ /* 0x0044e20008000100 */
[----:B------:R2:W1:Y:S01]  /*0a20*/  SYNCS.EXCH.64 URZ, [UR7+0x118], UR8 ;  /* 0x0001180807ff75b2 */ /* 0x0004620008000100 */
[----:B------:R-:W-:Y:S01]  /*0a30*/  NOP ;  /* 0x0000000000007918 */ /* 0x000fe20000000000 */
.L_x_12:
[----:B------:R-:W4:Y:S01]  /*0a40*/  SHFL.IDX PT, R0, R72, RZ, 0x1f ;  /* 0x00001fff48007589 */ /* 0x000f2200000e0000 */
[----:B------:R-:W-:Y:S01]  /*0a50*/  NOP ;  /* 0x0000000000007918 */ /* 0x000fe20000000000 */
[----:B----4-:R-:W-:-:S13]  /*0a60*/  ISETP.NE.AND P1, PT, R0, 0x4, PT ;  /* 0x000000040000780c */ /* 0x010fda0003f25270 */
[----:B------:R-:W-:Y:S05]  /*0a70*/  @P1 BRA `(.L_x_13) ;  /* 0x0000000000481947 */ /* 0x000fea0003800000 */
[----:B--23--:R-:W-:Y:S01]  /*0a80*/  UMOV UR8, 0x1e0 ;  /* 0x000001e000087882 */ /* 0x00cfe20000000000 */
[----:B------:R-:W-:Y:S01]  /*0a90*/  UMOV UR7, 0x400 ;  /* 0x0000040000077882 */ /* 0x000fe20000000000 */
[----:B------:R-:W-:Y:S01]  /*0aa0*/  USEL UR8, UR8, 0x1a0, UP5 ;  /* 0x000001a008087887 */ /* 0x000fe2000a800000 */
        /* <DEDUP_REMOVED lines=9> */
[----:B------:R-:W2:Y:S02]  /*0b40*/  FENCE.VIEW.ASYNC.S ;  /* 0x00000000000073c6 */ /* 0x000ea40000000000 */
[----:B--2---:R4:W2:Y:S08]  /*0b50*/  SYNCS.EXCH.64 URZ, [UR7+0x120], UR14 ;  /* 0x0001200e07ff75b2 */ /* 0x0048b00008000100 */
[----:B------:R4:W3:Y:S01]  /*0b60*/  SYNCS.EXCH.64 URZ, [UR7+0x130], UR8 ;  /* 0x0001300807ff75b2 */ /* 0x0008e20008000100 */
[----:B------:R4:W1:Y:S01]  /*0b70*/  SYNCS.EXCH.64 URZ, [UR7+0x128], UR14 ;  /* 0x0001280e07ff75b2 */ /* 0x0008620008000100 */
[----:B------:R4:W1:Y:S02]  /*0b80*/  SYNCS.EXCH.64 URZ, [UR7+0x138], UR8 ;  /* 0x0001380807ff75b2 */ /* 0x0008640008000100 */
[----:B----4-:R-:W-:Y:S01]  /*0b90*/  NOP ;  /* 0x0000000000007918 */ /* 0x010fe20000000000 */
.L_x_13:
[----:B------:R-:W4:Y:S01]  /*0ba0*/  SHFL.IDX PT, R0, R72, RZ, 0x1f ;  /* 0x00001fff48007589 */ /* 0x000f2200000e0000 */
[----:B------:R-:W-:Y:S01]  /*0bb0*/  NOP ;  /* 0x0000000000007918 */ /* 0x000fe20000000000 */
[----:B----4-:R-:W-:-:S13]  /*0bc0*/  ISETP.NE.AND P1, PT, R0, 0x5, PT ;  /* 0x000000050000780c */ /* 0x010fda0003f25270 */
[----:B------:R-:W-:Y:S05]  /*0bd0*/  @P1 BRA `(.L_x_14) ;  /* 0x0000000000541947 */ /* 0x000fea0003800000 */
[----:B--23--:R-:W-:Y:S01]  /*0be0*/  UMOV UR8, 0x400 ;  /* 0x0000040000087882 */ /* 0x00cfe20000000000 */
        /* <DEDUP_REMOVED lines=14> */
[----:B------:R4:W1:Y:S01]  /*0cd0*/  SYNCS.EXCH.64 URZ, [UR8+0x168], UR6 ;  /* 0x0001680608ff75b2 */ /* 0x0008620008000100 */
[----:B------:R4:W1:Y:S01]  /*0ce0*/  SYNCS.EXCH.64 URZ, [UR8+0x150], UR14 ;  /* 0x0001500e08ff75b2 */ /* 0x0008620008000100 */
[----:B------:R4:W1:Y:S01]  /*0cf0*/  SYNCS.EXCH.64 URZ, [UR8+0x170], UR6 ;  /* 0x0001700608ff75b2 */ /* 0x0008620008000100 */
[----:B------:R4:W1:Y:S01]  /*0d00*/  SYNCS.EXCH.64 URZ, [UR8+0x158], UR14 ;  /* 0x0001580e08ff75b2 */ /* 0x0008620008000100 */
[----:B------:R4:W1:Y:S02]  /*0d10*/  SYNCS.EXCH.64 URZ, [UR8+0x178], UR6 ;  /* 0x0001780608ff75b2 */ /* 0x0008640008000100 */
[----:B----4-:R-:W-:Y:S01]  /*0d20*/  NOP ;  /* 0x0000000000007918 */ /* 0x010fe20000000000 */
.L_x_14:
[----:B------:R-:W4:Y:S01]  /*0d30*/  SHFL.IDX PT, R0, R72, RZ, 0x1f ;  /* 0x00001fff48007589 */ /* 0x000f2200000e0000 */
[----:B------:R-:W-:Y:S01]  /*0d40*/  ISETP.NE.OR P0, PT, RZ, UR10, !P0 ;  /* 0x0000000aff007c0c */ /* 0x000fe2000c705670 */
[----:B------:R-:W-:Y:S01]  /*0d50*/  NOP ;  /* 0x0000000000007918 */ /* 0x000fe20000000000 */
[----:B----4-:R-:W-:-:S13]  /*0d60*/  ISETP.NE.AND P1, PT, R0, 0x3, PT ;  /* 0x000000030000780c */ /* 0x010fda0003f25270 */
[----:B------:R-:W-:Y:S05]  /*0d70*/  @P1 BRA `(.L_x_15) ;  /* 0x0000000000341947 */ /* 0x000fea0003800000 */
[----:B--23--:R-:W-:Y:S01]  /*0d80*/  UMOV UR7, 0x400 ;  /* 0x0000040000077882 */ /* 0x00cfe20000000000 */
[----:B------:R-:W-:Y:S01]  /*0d90*/  UMOV UR6, 0x20 ;  /* 0x0000002000067882 */ /* 0x000fe20000000000 */
[----:B------:R-:W-:Y:S02]  /*0da0*/  ULEA UR7, UR45, UR7, 0x18 ;  /* 0x000000072d077291 */ /* 0x000fe4000f8ec0ff */
[----:B------:R-:W-:-:S04]  /*0db0*/  UIADD3 UR8, UPT, UPT, -UR6, 0x100000, URZ ;  /* 0x0010000006087890 */ /* 0x000fc8000fffe1ff */
[----:B------:R-:W-:Y:S02]  /*0dc0*/  USHF.L.U32 UR9, UR8, 0xb, URZ ;  /* 0x0000000b08097899 */ /* 0x000fe400080006ff */
[----:B------:R-:W-:Y:S01]  /*0dd0*/  USHF.L.U32 UR8, UR8, 0x1, URZ ;  /* 0x0000000108087899 */ /* 0x000fe200080006ff */
[----:B------:R-:W-:Y:S01]  /*0de0*/  ELECT P1, URZ, PT ;  /* 0x0000000000ff782f */ /* 0x000fe20003820000 */
[----:B------:R-:W2:Y:S10]  /*0df0*/  FENCE.VIEW.ASYNC.S ;  /* 0x00000000000073c6 */ /* 0x000eb40000000000 */
[----:B--2---:R4:W2:Y:S01]  /*0e00*/  SYNCS.EXCH.64 URZ, [UR7+0x180], UR8 ;  /* 0x0001800807ff75b2 */ /* 0x0048a20008000100 */
[----:B------:R4:W3:Y:S01]  /*0e10*/  SYNCS.EXCH.64 URZ, [UR7+0x190], UR8 ;  /* 0x0001900807ff75b2 */ /* 0x0008e20008000100 */
[----:B------:R4:W1:Y:S01]  /*0e20*/  SYNCS.EXCH.64 URZ, [UR7+0x188], UR8 ;  /* 0x0001880807ff75b2 */ /* 0x0008620008000100 */
[----:B------:R4:W1:Y:S02]  /*0e30*/  SYNCS.EXCH.64 URZ, [UR7+0x198], UR8 ;  /* 0x0001980807ff75b2 */ /* 0x0008640008000100 */
[----:B----4-:R-:W-:Y:S01]  /*0e40*/  NOP ;  /* 0x0000000000007918 */ /* 0x010fe20000000000 */
.L_x_15:
[----:B------:R-:W-:Y:S01]  /*0e50*/  VOTEU.ALL UP1, P0 ;  /* 0x0000000000ff7886 */ /* 0x000fe20000020000 */
[----:B--23--:R-:W2:Y:S01]  /*0e60*/  LDCU UR7, c[0x0][0x36c] ;  /* 0x00006d80ff0777ac */ /* 0x00cea20008000800 */
[----:B------:R-:W-:Y:S01]  /*0e70*/  NOP ;  /* 0x0000000000007918 */ /* 0x000fe20000000000 */
[----:B-1----:R-:W-:Y:S01]  /*0e80*/  LOP3.LUT R2, R79, 0x1f, RZ, 0xc0, !PT ;  /* 0x0000001f4f027812 */ /* 0x002fe200078ec0ff */
[----:B------:R-:W-:Y:S01]  /*0e90*/  UMOV UR8, 0x20 ;  /* 0x0000002000087882 */ /* 0x000fe20000000000 */
[----:B------:R-:W-:Y:S01]  /*0ea0*/  @!UP1 UMOV UR6, 0x400 ;  /* 0x0000040000069882 */ /* 0x000fe20000000000 */
[----:B------:R-:W-:-:S04]  /*0eb0*/  @!UP1 UIADD3 UR8, UPT, UPT, -UR8, 0x100000, URZ ;  /* 0x0010000008089890 */ /* 0x000fc8000fffe1ff */
[----:B------:R-:W-:Y:S02]  /*0ec0*/  @!UP1 USHF.L.U32 UR9, UR8, 0xb, URZ ;  /* 0x0000000b08099899 */ /* 0x000fe400080006ff */
[----:B------:R-:W-:Y:S02]  /*0ed0*/  @!UP1 USHF.L.U32 UR8, UR8, 0x1, URZ ;  /* 0x0000000108089899 */ /* 0x000fe400080006ff */
[----:B------:R-:W-:Y:S01]  /*0ee0*/  @!UP1 ULEA UR6, UR45, UR6, 0x18 ;  /* 0x000000062d069291 */ /* 0x000fe2000f8ec0ff */
[----:B------:R-:W-:Y:S01]  /*0ef0*/  VOTEU.ALL UP1, P0 ;  /* 0x0000000000ff7886 */ /* 0x000fe20000020000 */
[----:B------:R-:W-:Y:S01]  /*0f00*/  UISETP.NE.AND UP4, UPT, UR10, URZ, UPT ;  /* 0x000000ff0a00728c */ /* 0x000fe2000bf85270 */
[----:B------:R-:W1:Y:S09]  /*0f10*/  FENCE.VIEW.ASYNC.S ;  /* 0x00000000000073c6 */ /* 0x000e720000000000 */
[----:B-1----:R1:W3:Y:S01]  /*0f20*/  @!UP1 SYNCS.EXCH.64 URZ, [UR6+0x1a0], UR8 ;  /* 0x0001a00806ff95b2 */ /* 0x0022e20008000100 */
[----:B--2---:R-:W-:-:S09]  /*0f30*/  UISETP.EQ.U32.AND UP1, UPT, UR7, 0x1, UPT ;  /* 0x000000010700788c */ /* 0x004fd2000bf22070 */
[----:B------:R-:W-:Y:S05]  /*0f40*/  BRA.U !UP1, `(.L_x_16) ;  /* 0x0000000109087547 */ /* 0x000fea000b800000 */
[----:B---3--:R-:W-:Y:S01]  /*0f50*/  UCGABAR_ARV ;  /* 0x00000000000079c7 */ /* 0x008fe20008000000 */
[----:B------:R-:W-:Y:S05]  /*0f60*/  BRA `(.L_x_17) ;  /* 0x0000000000047947 */ /* 0x000fea0003800000 */
.L_x_16:
[----:B---3--:R-:W-:Y:S01]  /*0f70*/  NOP ;  /* 0x0000000000007918 */ /* 0x008fe20000000000 */
.L_x_17:
[----:B------:R-:W2:Y:S01]  /*0f80*/  S2R R15, SR_CTAID.Y ;  /* 0x00000000000f7919 */ /* 0x000ea20000002600 */
[----:B------:R-:W-:-:S05]  /*0f90*/  CS2R.32 R65, SR_CgaSize ;  /* 0x0000000000417805 */ /* 0x000fca0000008a00 */
[----:B------:R-:W-:-:S05]  /*0fa0*/  IMAD R65, R65, -0xa0, RZ ;  /* 0xffffff6041417824 */ /* 0x000fca00078e02ff */
[----:B-1----:R-:W-:-:S14]  /*0fb0*/  R2UR UR6, R65 ;  /* 0x00000000410672ca */ /* 0x002fdc00000e0000 */
[----:B------:R-:W1:Y:S01]  /*0fc0*/  LDCU UR6, c[0x0][UR6+0x2b4] ;  /* 0x00005680060677ac */ /* 0x000e620008000800 */
[----:B------:R-:W-:-:S05]  /*0fd0*/  CS2R.32 R0, SR_CgaSize ;  /* 0x0000000000007805 */ /* 0x000fca0000008a00 */
[----:B------:R-:W-:-:S06]  /*0fe0*/  IMAD R0, R0, -0xa0, RZ ;  /* 0xffffff6000007824 */ /* 0x000fcc00078e02ff */
[----:B------:R-:W3:Y:S01]  /*0ff0*/  LDC R0, c[0x0][R0+0x2a4] ;  /* 0x0000a90000007b82 */ /* 0x000ee20000000800 */
[----:B------:R-:W-:Y:S01]  /*1000*/  PRMT R10, RZ, 0x7610, R10 ;  /* 0x00007610ff0a7816 */ /* 0x000fe2000000000a */
[----:B------:R-:W4:Y:S01]  /*1010*/  S2R R3, SR_CTAID.X ;  /* 0x0000000000037919 */ /* 0x000f220000002500 */
[----:B------:R-:W-:-:S05]  /*1020*/  CS2R.32 R65, SR_CgaSize ;  /* 0x0000000000417805 */ /* 0x000fca0000008a00 */
[----:B------:R-:W-:-:S05]  /*1030*/  IMAD R65, R65, -0xa0, RZ ;  /* 0xffffff6041417824 */ /* 0x000fca00078e02ff */
[----:B------:R-:W-:-:S14]  /*1040*/  R2UR UR7, R65 ;  /* 0x00000000410772ca */ /* 0x000fdc00000e0000 */
[----:B------:R-:W3:Y:S01]  /*1050*/  LDCU UR7, c[0x0][UR7+0x2b0] ;  /* 0x00005600070777ac */ /* 0x000ee20008000800 */
[----:B------:R-:W-:Y:S01]  /*1060*/  UISETP.NE.AND UP2, UPT, UR10, 0x2, UPT ;  /* 0x000000020a00788c */ /* 0x000fe2000bf45270 */
[----:B------:R-:W1:Y:S01]  /*1070*/  LDC R11, c[0x0][0xb24] ;  /* 0x0002c900ff0b7b82 */ /* 0x000e620000000800 */
[----:B------:R-:W-:-:S05]  /*1080*/  CS2R.32 R4, SR_CgaSize ;  /* 0x0000000000047805 */ /* 0x000fca0000008a00 */
[----:B------:R-:W-:-:S06]  /*1090*/  IMAD R4, R4, -0xa0, RZ ;  /* 0xffffff6004047824 */ /* 0x000fcc00078e02ff */
[----:B------:R-:W3:Y:S08]  /*10a0*/  LDC R4, c[0x0][R4+0x2a0] ;  /* 0x0000a80004047b82 */ /* 0x000ef00000000800 */
[----:B------:R-:W3:Y:S01]  /*10b0*/  LDC R28, c[0x0][0xb24] ;  /* 0x0002c900ff1c7b82 */ /* 0x000ee20000000800 */
[----:B--2---:R-:W-:-:S07]  /*10c0*/  I2FP.F32.U32 R64, R15 ;  /* 0x0000000f00407245 */ /* 0x004fce0000201000 */
[----:B------:R-:W2:Y:S01]  /*10d0*/  S2UR UR52, SR_CTAID.Z ;  /* 0x00000000003479c3 */ /* 0x000ea20000002700 */
[----:B-1----:R-:W-:Y:S01]  /*10e0*/  ISETP.GE.AND P0, PT, R11, 0x1, PT ;  /* 0x000000010b00780c */ /* 0x002fe20003f06270 */
[----:B----4-:R-:W-:Y:S01]  /*10f0*/  IMAD.MOV.U32 R14, RZ, RZ, R3 ;  /* 0x000000ffff0e7224 */ /* 0x010fe200078e0003 */
[----:B------:R-:W-:Y:S01]  /*1100*/  I2FP.F32.U32 R65, R3 ;  /* 0x0000000300417245 */ /* 0x000fe20000201000 */
[----:B------:R-:W-:Y:S01]  /*1110*/  FMUL R64, R64, UR6 ;  /* 0x0000000640407c20 */ /* 0x000fe20008400000 */
[----:B------:R-:W1:Y:S03]  /*1120*/  LDCU UR6, c[0x0][0xb30] ;  /* 0x00016600ff0677ac */ /* 0x000e660008000800 */
[----:B---3--:R-:W-:Y:S02]  /*1130*/  FMUL R65, R65, UR7 ;  /* 0x0000000741417c20 */ /* 0x008fe40008400000 */
[----:B------:R-:W3:Y:S08]  /*1140*/  F2I.U32.TRUNC.NTZ R64, R64 ;  /* 0x0000004000407305 */ /* 0x000ef0000020f000 */
[----:B------:R-:W4:Y:S01]  /*1150*/  F2I.U32.TRUNC.NTZ R65, R65 ;  /* 0x0000004100417305 */ /* 0x000f22000020f000 */
[----:B-1----:R-:W-:Y:S01]  /*1160*/  UISETP.NE.AND UP3, UPT, UR6, 0x1, UPT ;  /* 0x000000010600788c */ /* 0x002fe2000bf65270 */
[----:B---3--:R-:W-:-:S05]  /*1170*/  IADD3 R64, PT, PT, -R64, RZ, RZ ;  /* 0x000000ff40407210 */ /* 0x008fca0007ffe1ff */
[----:B------:R-:W-:Y:S01]  /*1180*/  IMAD R64, R0, R64, R15 ;  /* 0x0000004000407224 */ /* 0x000fe200078e020f */
[----:B------:R-:W-:Y:S01]  /*1190*/  PRMT R0, RZ, 0x7610, R0 ;  /* 0x00007610ff007816 */ /* 0x000fe20000000000 */
[----:B----4-:R-:W-:-:S04]  /*11a0*/  IMAD.MOV R65, RZ, RZ, -R65 ;  /* 0x000000ffff417224 */ /* 0x010fc800078e0a41 */
[----:B------:R-:W-:Y:S01]  /*11b0*/  IMAD R65, R4, R65, R3 ;  /* 0x0000004104417224 */ /* 0x000fe200078e0203 */
[----:B--2---:R-:W-:Y:S06]  /*11c0*/  BRA.U UP4, `(.L_x_18) ;  /* 0x0000000104247547 */ /* 0x004fec000b800000 */
[----:B------:R-:W-:Y:S01]  /*11d0*/  ISETP.NE.AND P1, PT, R64, RZ, PT ;  /* 0x000000ff4000720c */ /* 0x000fe20003f25270 */
[----:B------:R-:W-:Y:S01]  /*11e0*/  IMAD.MOV.U32 R0, RZ, RZ, 0x3 ;  /* 0x00000003ff007424 */ /* 0x000fe200078e00ff */
[C---:B------:R-:W-:Y:S02]  /*11f0*/  LOP3.LUT R4, R65.reuse, 0xfffffffe, RZ, 0xc0, !PT ;  /* 0xfffffffe41047812 */ /* 0x040fe400078ec0ff */
[----:B------:R-:W-:Y:S02]  /*1200*/  ISETP.LT.U32.OR P1, PT, R65, 0x2, !P1 ;  /* 0x000000024100780c */ /* 0x000fe40004f21470 */
[----:B------:R-:W-:Y:S02]  /*1210*/  SHF.L.U32 R0, R0, R4, RZ ;  /* 0x0000000400007219 */ /* 0x000fe400000006ff */
[----:B------:R-:W-:Y:S02]  /*1220*/  SEL R6, RZ, 0x1, !P1 ;  /* 0x00000001ff067807 */ /* 0x000fe40004800000 */
[----:B------:R-:W-:-:S05]  /*1230*/  SEL R5, RZ, 0x2, !P1 ;  /* 0x00000002ff057807 */ /* 0x000fca0004800000 */
[----:B------:R-:W-:-:S05]  /*1240*/  IMAD.IADD R5, R6, 0x1, R5 ;  /* 0x0000000106057824 */ /* 0x000fca00078e0205 */
[----:B------:R-:W-:Y:S02]  /*1250*/  PRMT R10, R5, 0x7610, R10 ;  /* 0x00007610050a7816 */ /* 0x000fe4000000000a */
.L_x_18:
[----:B------:R-:W-:Y:S05]  /*1260*/  @!P0 BRA `(.L_x_19) ;  /* 0x0000000000b88947 */ /* 0x000fea0003800000 */
[----:B------:R-:W1:Y:S01]  /*1270*/  LDC.64 R6, c[0x0][0xb18] ;  /* 0x0002c600ff067b82 */ /* 0x000e620000000a00 */
[----:B------:R-:W-:-:S07]  /*1280*/  ISETP.NE.AND P0, PT, R11, 0x1, PT ;  /* 0x000000010b00780c */ /* 0x000fce0003f05270 */
[----:B------:R-:W2:Y:S08]  /*1290*/  LDC R14, c[0x0][0xb0c] ;  /* 0x0002c300ff0e7b82 */ /* 0x000eb00000000800 */
[----:B------:R-:W3:Y:S08]  /*12a0*/  LDC R16, c[0x0][0x370] ;  /* 0x0000dc00ff107b82 */ /* 0x000ef00000000800 */
[----:B------:R-:W4:Y:S01]  /*12b0*/  LDC R13, c[0x0][0x374] ;  /* 0x0000dd00ff0d7b82 */ /* 0x000f220000000800 */
[----:B-1----:R-:W-:-:S07]  /*12c0*/  ISETP.NE.AND P1, PT, R6, 0x1, PT ;  /* 0x000000010600780c */ /* 0x002fce0003f25270 */
[----:B------:R-:W3:Y:S01]  /*12d0*/  LDC.64 R8, c[0x0][0xb10] ;  /* 0x0002c400ff087b82 */ /* 0x000ee20000000a00 */
[----:B--2---:R-:W-:-:S07]  /*12e0*/  ISETP.NE.AND P2, PT, R14, 0x1, PT ;  /* 0x000000010e00780c */ /* 0x004fce0003f45270 */
[----:B------:R-:W1:Y:S08]  /*12f0*/  LDC R12, c[0x0][0xb20] ;  /* 0x0002c800ff0c7b82 */ /* 0x000e700000000800 */
[----:B------:R-:W2:Y:S01]  /*1300*/  LDC.64 R4, c[0x0][0xb28] ;  /* 0x0002ca00ff047b82 */ /* 0x000ea20000000a00 */
[----:B----4-:R-:W-:-:S04]  /*1310*/  IMAD.HI.U32 R17, R13, R7, RZ ;  /* 0x000000070d117227 */ /* 0x010fc800078e00ff */
[----:B------:R-:W-:-:S04]  /*1320*/  IMAD.HI.U32 R7, R15, R7, RZ ;  /* 0x000000070f077227 */ /* 0x000fc800078e00ff */
[----:B---3--:R-:W-:-:S05]  /*1330*/  IMAD.HI.U32 R18, R16, R8, RZ ;  /* 0x0000000810127227 */ /* 0x008fca00078e00ff */
[-C--:B------:R-:W-:Y:S01]  /*1340*/  @P2 SHF.R.U32.HI R16, RZ, R9.reuse, R18 ;  /* 0x00000009ff102219 */ /* 0x080fe20000011612 */
[----:B------:R-:W-:Y:S01]  /*1350*/  IMAD.HI.U32 R18, R3, R8, RZ ;  /* 0x0000000803127227 */ /* 0x000fe200078e00ff */
[-C--:B-1----:R-:W-:Y:S02]  /*1360*/  @P1 SHF.R.U32.HI R13, RZ, R12.reuse, R17 ;  /* 0x0000000cff0d1219 */ /* 0x082fe40000011611 */
[----:B------:R-:W-:Y:S02]  /*1370*/  SHF.R.U32.HI R7, RZ, R12, R7 ;  /* 0x0000000cff077219 */ /* 0x000fe40000011607 */
[----:B------:R-:W-:Y:S02]  /*1380*/  SHF.R.U32.HI R18, RZ, R9, R18 ;  /* 0x00000009ff127219 */ /* 0x000fe40000011612 */
[----:B------:R-:W-:Y:S01]  /*1390*/  SEL R7, R15, R7, !P1 ;  /* 0x000000070f077207 */ /* 0x000fe20004800000 */
[----:B--2---:R-:W-:Y:S01]  /*13a0*/  IMAD.HI.U32 R17, R13, R4, RZ ;  /* 0x000000040d117227 */ /* 0x004fe200078e00ff */
[----:B------:R-:W-:-:S03]  /*13b0*/  SEL R18, R3, R18, !P2 ;  /* 0x0000001203127207 */ /* 0x000fc60005000000 */
[----:B------:R-:W-:Y:S01]  /*13c0*/  IMAD.HI.U32 R8, R16, R4, RZ ;  /* 0x0000000410087227 */ /* 0x000fe200078e00ff */
[----:B------:R-:W-:-:S04]  /*13d0*/  @P0 SHF.R.U32.HI R13, RZ, R5, R17 ;  /* 0x00000005ff0d0219 */ /* 0x000fc80000011611 */
[----:B------:R-:W-:Y:S01]  /*13e0*/  @P0 SHF.R.U32.HI R16, RZ, R5, R8 ;  /* 0x00000005ff100219 */ /* 0x000fe20000011608 */
[----:B------:R-:W-:-:S04]  /*13f0*/  IMAD R13, R13, R11, RZ ;  /* 0x0000000b0d0d7224 */ /* 0x000fc800078e02ff */
[----:B------:R-:W-:Y:S01]  /*1400*/  IMAD R8, R16, R11, RZ ;  /* 0x0000000b10087224 */ /* 0x000fe200078e02ff */
[----:B------:R-:W-:-:S04]  /*1410*/  ISETP.GE.AND P1, PT, R7, R13, PT ;  /* 0x0000000d0700720c */ /* 0x000fc80003f26270 */
[----:B------:R-:W-:Y:S01]  /*1420*/  ISETP.GE.OR P1, PT, R18, R8, P1 ;  /* 0x000000081200720c */ /* 0x000fe20000f26670 */
[----:B------:R-:W-:-:S05]  /*1430*/  IMAD.HI.U32 R8, R7, R4, RZ ;  /* 0x0000000407087227 */ /* 0x000fca00078e00ff */
[----:B------:R-:W-:-:S04]  /*1440*/  SHF.R.U32.HI R8, RZ, R5, R8 ;  /* 0x00000005ff087219 */ /* 0x000fc80000011608 */
[----:B------:R-:W-:-:S03]  /*1450*/  SEL R8, R7, R8, !P0 ;  /* 0x0000000807087207 */ /* 0x000fc60004000000 */
[----:B------:R-:W-:Y:S01]  /*1460*/  @!P1 IMAD.HI.U32 R9, R18, R4, RZ ;  /* 0x0000000412099227 */ /* 0x000fe200078e00ff */
[----:B------:R-:W-:-:S04]  /*1470*/  IADD3 R4, PT, PT, -R8, RZ, RZ ;  /* 0x000000ff08047210 */ /* 0x000fc80007ffe1ff */
[----:B------:R-:W-:Y:S01]  /*1480*/  @!P1 SHF.R.U32.HI R5, RZ, R5, R9 ;  /* 0x00000005ff059219 */ /* 0x000fe20000011609 */
[----:B------:R-:W-:Y:S01]  /*1490*/  IMAD R4, R11, R4, R7 ;  /* 0x000000040b047224 */ /* 0x000fe200078e0207 */
[----:B------:R-:W-:Y:S02]  /*14a0*/  IADD3 R9, PT, PT, -R7, RZ, RZ ;  /* 0x000000ff07097210 */ /* 0x000fe40007ffe1ff */
[----:B------:R-:W-:-:S03]  /*14b0*/  @!P1 SEL R5, R18, R5, !P0 ;  /* 0x0000000512059207 */ /* 0x000fc60004000000 */
[----:B------:R-:W-:Y:S02]  /*14c0*/  IMAD R9, R6, R9, R15 ;  /* 0x0000000906097224 */ /* 0x000fe400078e020f */
[--C-:B------:R-:W-:Y:S02]  /*14d0*/  @!P1 IMAD.IADD R8, R8, 0x1, -R5.reuse ;  /* 0x0000000108089824 */ /* 0x100fe400078e0a05 */
[----:B------:R-:W-:Y:S01]  /*14e0*/  @!P1 IMAD R5, R4, R16, R5 ;  /* 0x0000001004059224 */ /* 0x000fe200078e0205 */
[----:B------:R-:W-:Y:S01]  /*14f0*/  IADD3 R4, PT, PT, -R18, RZ, RZ ;  /* 0x000000ff12047210 */ /* 0x000fe20007ffe1ff */
[----:B------:R-:W-:Y:S02]  /*1500*/  @!P1 IMAD R7, R8, R11, R18 ;  /* 0x0000000b08079224 */ /* 0x000fe400078e0212 */
[----:B------:R-:W-:Y:S02]  /*1510*/  @!P1 IMAD.MOV.U32 R18, RZ, RZ, R5 ;  /* 0x000000ffff129224 */ /* 0x000fe400078e0005 */
[----:B------:R-:W-:-:S02]  /*1520*/  IMAD R4, R14, R4, R3 ;  /* 0x000000040e047224 */ /* 0x000fc400078e0203 */
[----:B------:R-:W-:Y:S02]  /*1530*/  IMAD R15, R7, R6, R9 ;  /* 0x00000006070f7224 */ /* 0x000fe400078e0209 */
[----:B------:R-:W-:Y:S02]  /*1540*/  IMAD R14, R18, R14, R4 ;  /* 0x0000000e120e7224 */ /* 0x000fe400078e0204 */
.L_x_19:
[----:B------:R-:W-:Y:S05]  /*1550*/  BRA.U UP3, `(.L_x_20) ;  /* 0x0000000103407547 */ /* 0x000fea000b800000 */
[----:B------:R-:W1:Y:S08]  /*1560*/  LDC.64 R6, c[0x0][0xb10] ;  /* 0x0002c400ff067b82 */ /* 0x000e700000000a00 */
[----:B------:R-:W2:Y:S08]  /*1570*/  LDC.64 R4, c[0x0][0xb18] ;  /* 0x0002c600ff047b82 */ /* 0x000eb00000000a00 */
[----:B------:R-:W3:Y:S08]  /*1580*/  LDC R8, c[0x0][0xb20] ;  /* 0x0002c800ff087b82 */ /* 0x000ef00000000800 */
[----:B------:R-:W4:Y:S01]  /*1590*/  LDC R9, c[0x0][0xb0c] ;  /* 0x0002c300ff097b82 */ /* 0x000f220000000800 */
[----:B-1----:R-:W-:-:S05]  /*15a0*/  IMAD.HI.U32 R6, R14, R6, RZ ;  /* 0x000000060e067227 */ /* 0x002fca00078e00ff */
[----:B------:R-:W-:Y:S01]  /*15b0*/  SHF.R.U32.HI R6, RZ, R7, R6 ;  /* 0x00000007ff067219 */ /* 0x000fe20000011606 */
[----:B--2---:R-:W-:Y:S01]  /*15c0*/  IMAD.HI.U32 R5, R15, R5, RZ ;  /* 0x000000050f057227 */ /* 0x004fe200078e00ff */
[----:B------:R-:W-:-:S04]  /*15d0*/  ISETP.NE.AND P0, PT, R4, 0x1, PT ;  /* 0x000000010400780c */ /* 0x000fc80003f05270 */
[----:B---3--:R-:W-:-:S04]  /*15e0*/  SHF.R.U32.HI R5, RZ, R8, R5 ;  /* 0x00000008ff057219 */ /* 0x008fc80000011605 */
[----:B------:R-:W-:Y:S02]  /*15f0*/  SEL R5, R15, R5, !P0 ;  /* 0x000000050f057207 */ /* 0x000fe40004000000 */
[----:B----4-:R-:W-:-:S04]  /*1600*/  ISETP.NE.AND P1, PT, R9, 0x1, PT ;  /* 0x000000010900780c */ /* 0x010fc80003f25270 */
[----:B------:R-:W-:-:S05]  /*1610*/  SEL R7, R14, R6, !P1 ;  /* 0x000000060e077207 */ /* 0x000fca0004800000 */
[----:B------:R-:W-:Y:S02]  /*1620*/  IMAD.IADD R6, R5, 0x1, -R7 ;  /* 0x0000000105067824 */ /* 0x000fe400078e0a07 */
[----:B------:R-:W-:Y:S02]  /*1630*/  IMAD.IADD R5, R7, 0x1, -R5 ;  /* 0x0000000107057824 */ /* 0x000fe400078e0a05 */
[----:B------:R-:W-:Y:S02]  /*1640*/  IMAD R14, R6, R9, R14 ;  /* 0x00000009060e7224 */ /* 0x000fe400078e020e */
[----:B------:R-:W-:Y:S02]  /*1650*/  IMAD R15, R5, R4, R15 ;  /* 0x00000004050f7224 */ /* 0x000fe400078e020f */
.L_x_20:
[----:B------:R-:W-:Y:S05]  /*1660*/  BRA.U !UP1, `(.L_x_21) ;  /* 0x00000001090c7547 */ /* 0x000fea000b800000 */
[----:B------:R-:W-:Y:S01]  /*1670*/  UCGABAR_WAIT ;  /* 0x0000000000007dc7 */ /* 0x000fe20008000000 */
[----:B------:R-:W-:Y:S01]  /*1680*/  CCTL.IVALL ;  /* 0x00000000ff00798f */ /* 0x000fe20002000000 */
[----:B------:R-:W-:Y:S05]  /*1690*/  BRA `(.L_x_22) ;  /* 0x0000000000047947 */ /* 0x000fea0003800000 */
.L_x_21:
[----:B------:R-:W-:Y:S06]  /*16a0*/  BAR.SYNC.DEFER_BLOCKING 0x0 ;  /* 0x0000000000007b1d */ /* 0x000fec0000010000 */
.L_x_22:
[----:B------:R-:W-:Y:S05]  /*16b0*/  BRA.U UP2, `(.L_x_23) ;  /* 0x0000001502e87547 */ /* 0x000fea000b800000 */
[----:B------:R-:W1:Y:S01]  /*16c0*/  LDCU UR4, c[0x0][0x38c] ;  /* 0x00007180ff0477ac */ /* 0x000e620008000800 */
[----:B------:R-:W2:Y:S01]  /*16d0*/  LDC R8, c[0x0][0x370] ;  /* 0x0000dc00ff087b82 */ /* 0x000ea20000000800 */
[----:B------:R-:W-:Y:S01]  /*16e0*/  IMAD.SHL.U32 R18, R3, 0x40, RZ ;  /* 0x0000004003127824 */ /* 0x000fe200078e00ff */
[----:B------:R-:W-:Y:S01]  /*16f0*/  PLOP3.LUT P1, PT, PT, PT, UP5, 0x80, 0x8 ;  /* 0x000000000008781c */ /* 0x000fe20003f2f058 */
[----:B------:R-:W-:Y:S01]  /*1700*/  UISETP.NE.AND UP1, UPT, UR10, URZ, UPT ;  /* 0x000000ff0a00728c */ /* 0x000fe2000bf25270 */
[----:B------:R-:W-:Y:S01]  /*1710*/  ISETP.NE.AND P4, PT, R2, RZ, P5 ;  /* 0x000000ff0200720c */ /* 0x000fe20002f85270 */
[----:B------:R-:W-:Y:S01]  /*1720*/  IMAD.MOV.U32 R17, RZ, RZ, 0x1 ;  /* 0x00000001ff117424 */ /* 0x000fe200078e00ff */
[----:B------:R-:W-:Y:S01]  /*1730*/  PLOP3.LUT P1, PT, P1, PT, PT, 0x8, 0x80 ;  /* 0x000000000080781c */ /* 0x000fe20000f2e170 */
[----:B------:R-:W-:Y:S01]  /*1740*/  IMAD.MOV.U32 R16, RZ, RZ, RZ ;  /* 0x000000ffff107224 */ /* 0x000fe200078e00ff */
[----:B------:R-:W3:Y:S01]  /*1750*/  LDC R0, c[0x0][0x374] ;  /* 0x0000dd00ff007b82 */ /* 0x000ee20000000800 */
[----:B------:R-:W-:Y:S01]  /*1760*/  CS2R R12, SRZ ;  /* 0x00000000000c7805 */ /* 0x000fe2000001ff00 */
[----:B------:R-:W-:Y:S01]  /*1770*/  IMAD.MOV.U32 R11, RZ, RZ, 0x1 ;  /* 0x00000001ff0b7424 */ /* 0x000fe200078e00ff */
[----:B------:R-:W-:Y:S01]  /*1780*/  LOP3.LUT R18, R18, 0x40, RZ, 0xc0, !PT ;  /* 0x0000004012127812 */ /* 0x000fe200078ec0ff */
[----:B------:R-:W-:Y:S01]  /*1790*/  USEL UR22, UR13, 0x2, UP1 ;  /* 0x000000020d167887 */ /* 0x000fe20008800000 */
[----:B------:R-:W4:Y:S01]  /*17a0*/  LDCU.64 UR14, c[0x0][0x348] ;  /* 0x00006900ff0e77ac */ /* 0x000f220008000a00 */
[----:B-1----:R-:W-:Y:S01]  /*17b0*/  UIADD3 UR5, UPT, UPT, UR4, 0x3f, URZ ;  /* 0x0000003f04057890 */ /* 0x002fe2000fffe0ff */
[----:B------:R-:W-:-:S03]  /*17c0*/  UMOV UR23, URZ ;  /* 0x000000ff00177c82 */ /* 0x000fc60008000000 */
[----:B------:R-:W-:-:S04]  /*17d0*/  USHF.R.S32.HI UR6, URZ, 0x1f, UR5 ;  /* 0x0000001fff067899 */ /* 0x000fc80008011405 */
[----:B------:R-:W-:Y:S02]  /*17e0*/  ULEA.HI UR6, UR6, UR5, URZ, 0x6 ;  /* 0x0000000506067291 */ /* 0x000fe4000f8f30ff */
[----:B------:R-:W-:Y:S02]  /*17f0*/  UIADD3 UR5, UPT, UPT, UR4, -0x1, URZ ;  /* 0xffffffff04057890 */ /* 0x000fe4000fffe0ff */
[----:B------:R-:W-:Y:S02]  /*1800*/  USHF.R.S32.HI UR6, URZ, 0x6, UR6 ;  /* 0x00000006ff067899 */ /* 0x000fe40008011406 */
[----:B------:R-:W-:Y:S02]  /*1810*/  UISETP.GE.U32.AND UP2, UPT, UR5, -0x7f, UPT ;  /* 0xffffff810500788c */ /* 0x000fe4000bf46070 */
[----:B------:R-:W-:Y:S02]  /*1820*/  UISETP.LT.U32.AND UP0, UPT, UR6, 0xd, UPT ;  /* 0x0000000d0600788c */ /* 0x000fe4000bf01070 */
[----:B------:R-:W-:-:S02]  /*1830*/  UIADD3 UR4, UPT, UPT, UR4, 0x7e, URZ ;  /* 0x0000007e04047890 */ /* 0x000fc4000fffe0ff */
[----:B------:R-:W-:-:S04]  /*1840*/  USEL UR5, UR6, 0xd, UP0 ;  /* 0x0000000d06057887 */ /* 0x000fc80008000000 */
[----:B------:R-:W-:Y:S02]  /*1850*/  UIADD3 UR21, UPT, UPT, UR5, -0x1, URZ ;  /* 0xffffffff05157890 */ /* 0x000fe4000fffe0ff */
[----:B------:R-:W-:Y:S02]  /*1860*/  @UP2 UIADD3 UR21, UPT, UPT, UR5, URZ, URZ ;  /* 0x000000ff05152290 */ /* 0x000fe4000fffe0ff */
[----:B------:R-:W-:Y:S02]  /*1870*/  UIADD3 UR24, UPT, UPT, UR6, -UR5, URZ ;  /* 0x8000000506187290 */ /* 0x000fe4000fffe0ff */
[----:B------:R-:W-:Y:S02]  /*1880*/  UIADD3 UR13, UPT, UPT, UR21, 0x1, URZ ;  /* 0x00000001150d7890 */ /* 0x000fe4000fffe0ff */
[----:B--2-4-:R-:W-:-:S12]  /*1890*/  UIADD3 UR21, UPT, UPT, -UR21, URZ, URZ ;  /* 0x000000ff15157290 */ /* 0x014fd8000fffe1ff */
.L_x_43:
[----:B------:R-:W-:Y:S01]  /*18a0*/  UISETP.NE.AND UP0, UPT, UR45, URZ, UPT ;  /* 0x000000ff2d00728c */ /* 0x000fe2000bf05270 */
[----:B------:R-:W1:Y:S08]  /*18b0*/  S2UR UR45, SR_CgaCtaId ;  /* 0x00000000002d79c3 */ /* 0x000e700000008800 */
[----:B------:R-:W-:Y:S05]  /*18c0*/  BRA.U UP0, `(.L_x_24) ;  /* 0x0000000100347547 */ /* 0x000fea000b800000 */
[----:B------:R-:W2:Y:S01]  /*18d0*/  S2R R2, SR_CgaCtaId ;  /* 0x0000000000027919 */ /* 0x000ea20000008800 */
[----:B------:R-:W-:-:S04]  /*18e0*/  MOV R3, 0x400 ;  /* 0x0000040000037802 */ /* 0x000fc80000000f00 */
[----:B--2---:R-:W-:Y:S02]  /*18f0*/  LEA R2, R2, R3, 0x18 ;  /* 0x0000000302027211 */ /* 0x004fe400078ec0ff */
[----:B------:R-:W-:-:S03]  /*1900*/  SHF.L.U32 R3, R11, 0x1f, RZ ;  /* 0x0000001f0b037819 */ /* 0x000fc600000006ff */
[----:B------:R-:W-:-:S04]  /*1910*/  IMAD R2, R12, 0x8, R2 ;  /* 0x000000080c027824 */ /* 0x000fc800078e0202 */
[----:B------:R-:W2:Y:S02]  /*1920*/  SYNCS.PHASECHK.TRANS64.TRYWAIT P0, [R2+URZ+0x190], R3 ;  /* 0x00019003020075a7 */ /* 0x000ea400080011ff */
[----:B--2---:R-:W-:Y:S05]  /*1930*/  @!P0 BRA `(.L_x_25) ;  /* 0x0000007400b08947 */ /* 0x004fea0003800000 */
.L_x_160:
[----:B------:R-:W-:Y:S01]  /*1940*/  VIADD R12, R12, 0x1 ;  /* 0x000000010c0c7836 */ /* 0x000fe20000000000 */
[----:B------:R2:W-:Y:S04]  /*1950*/  SYNCS.ARRIVE.TRANS64.A1T0 RZ, [R2+URZ+0x180], RZ ;  /* 0x000180ff02ff79a7 */ /* 0x0005e800081000ff */
[----:B------:R-:W-:-:S04]  /*1960*/  ISETP.NE.AND P0, PT, R12, 0x2, PT ;  /* 0x000000020c00780c */ /* 0x000fc80003f05270 */
[----:B------:R-:W-:Y:S02]  /*1970*/  SEL R12, R12, RZ, P0 ;  /* 0x000000ff0c0c7207 */ /* 0x000fe40000000000 */
[----:B--2---:R-:W-:-:S04]  /*1980*/  SEL R2, RZ, 0x1, P0 ;  /* 0x00000001ff027807 */ /* 0x004fc80000000000 */
[----:B------:R-:W-:-:S07]  /*1990*/  LOP3.LUT R11, R11, R2, RZ, 0x3c, !PT ;  /* 0x000000020b0b7212 */ /* 0x000fce00078e3cff */
.L_x_24:
[----:B------:R-:W-:Y:S01]  /*19a0*/  UMOV UR7, 0x400 ;  /* 0x0000040000077882 */ /* 0x000fe20000000000 */
[----:B------:R-:W-:Y:S01]  /*19b0*/  SHF.L.U32 R2, R17, 0x1f, RZ ;  /* 0x0000001f11027819 */ /* 0x000fe200000006ff */
[----:B-1----:R-:W-:Y:S01]  /*19c0*/  ULEA UR7, UR45, UR7, 0x18 ;  /* 0x000000072d077291 */ /* 0x002fe2000f8ec0ff */
[C---:B------:R-:W-:Y:S01]  /*19d0*/  R2UR UR9, R18.reuse ;  /* 0x00000000120972ca */ /* 0x040fe200000e0000 */
[----:B------:R-:W-:Y:S01]  /*19e0*/  UISETP.GE.U32.AND UP0, UPT, UR4, 0x7f, UPT ;  /* 0x0000007f0400788c */ /* 0x000fe2000bf06070 */
[----:B------:R-:W-:Y:S01]  /*19f0*/  R2UR UR11, R18 ;  /* 0x00000000120b72ca */ /* 0x000fe200000e0000 */
[----:B------:R-:W-:Y:S01]  /*1a00*/  ULEA UR8, UR23, UR7, 0x3 ;  /* 0x0000000717087291 */ /* 0x000fe2000f8e18ff */
[----:B------:R-:W-:-:S08]  /*1a10*/  UMOV UR25, URZ ;  /* 0x000000ff00197c82 */ /* 0x000fd00008000000 */
[----:B------:R1:W2:Y:S01]  /*1a20*/  SYNCS.PHASECHK.TRANS64.TRYWAIT P0, [UR8+0x68], R2 ;  /* 0x00006802ff0075a7 */ /* 0x0002a20008001108 */
[----:B------:R-:W-:-:S13]  /*1a30*/  R2UR UR8, R15 ;  /* 0x000000000f0872ca */ /* 0x000fda00000e0000 */
[----:B------:R-:W-:Y:S01]  /*1a40*/  ULEA UR11, UR8, UR11, 0x7 ;  /* 0x0000000b080b7291 */ /* 0x000fe2000f8e38ff */
[----:B-1----:R-:W-:-:S05]  /*1a50*/  LEA.HI R2, R14, R14, RZ, 0x1 ;  /* 0x0000000e0e027211 */ /* 0x002fca00078f08ff */
[----:B------:R-:W-:-:S05]  /*1a60*/  IMAD.SHL.U32 R2, R2, 0x40, RZ ;  /* 0x0000004002027824 */ /* 0x000fca00078e00ff */
[----:B------:R-:W-:-:S13]  /*1a70*/  R2UR UR51, R2 ;  /* 0x00000000023372ca */ /* 0x000fda00000e0000 */
[----:B------:R-:W-:Y:S01]  /*1a80*/  ULOP3.LUT UR51, UR9, 0xffffff80, UR51, 0xf8, !UPT ;  /* 0xffffff8009337892 */ /* 0x000fe2000f8ef833 */
[----:B------:R-:W-:Y:S11]  /*1a90*/  BRA.U !UP0, `(.L_x_26) ;  /* 0x0000000108bc7547 */ /* 0x000ff6000b800000 */
[----:B------:R-:W-:Y:S01]  /*1aa0*/  UMOV UR16, UR21 ;  /* 0x0000001500107c82 */ /* 0x000fe20008000000 */
[----:B------:R-:W-:Y:S01]  /*1ab0*/  UMOV UR17, UR23 ;  /* 0x0000001700117c82 */ /* 0x000fe20008000000 */
[----:B------:R-:W-:-:S05]  /*1ac0*/  UMOV UR50, URZ ;  /* 0x000000ff00327c82 */ /* 0x000fca0008000000 */
.L_x_32:
[----:B------:R-:W-:Y:S01]  /*1ad0*/  ULEA UR49, UR17, UR7, 0x3 ;  /* 0x0000000711317291 */ /* 0x000fe2000f8e18ff */
[----:B------:R-:W-:Y:S01]  /*1ae0*/  @P5 MOV R3, 0x8000 ;  /* 0x0000800000035802 */ /* 0x000fe20000000f00 */
[----:B-12-4-:R-:W-:Y:S10]  /*1af0*/  @P0 BRA `(.L_x_27) ;  /* 0x00000000000c0947 */ /* 0x016ff40003800000 */
[----:B------:R-:W-:-:S04]  /*1b00*/  SHF.L.U32 R4, R17, 0x1f, RZ ;  /* 0x0000001f11047819 */ /* 0x000fc800000006ff */
[----:B------:R-:W1:Y:S02]  /*1b10*/  SYNCS.PHASECHK.TRANS64.TRYWAIT P0, [UR49+0x68], R4 ;  /* 0x00006804ff0075a7 */ /* 0x000e640008001131 */
[----:B-1----:R-:W-:Y:S05]  /*1b20*/  @!P0 BRA `(.L_x_28) ;  /* 0x0000007400488947 */ /* 0x002fea0003800000 */
.L_x_27:
[----:B------:R2:W-:Y:S01]  /*1b30*/  @P5 SYNCS.ARRIVE.TRANS64 RZ, [UR49], R3 ;  /* 0x00000003ffff59a7 */ /* 0x0005e20008000031 */
[----:B------:R-:W-:Y:S02]  /*1b40*/  ULOP3.LUT UR8, UR22, 0x2, URZ, 0xfc, !UPT ;  /* 0x0000000216087892 */ /* 0x000fe4000f8efcff */
[----:B------:R-:W-:Y:S02]  /*1b50*/  UIADD3 UR16, UPT, UPT, UR16, 0x1, URZ ;  /* 0x0000000110107890 */ /* 0x000fe4000fffe0ff */
[----:B------:R-:W-:Y:S02]  /*1b60*/  UISETP.NE.AND UP0, UPT, UR8, 0x2, UPT ;  /* 0x000000020800788c */ /* 0x000fe4000bf05270 */
[----:B------:R-:W-:-:S07]  /*1b70*/  UISETP.NE.AND UP2, UPT, UR16, 0x1, UPT ;  /* 0x000000011000788c */ /* 0x000fce000bf45270 */
[----:B------:R-:W-:Y:S05]  /*1b80*/  BRA.U UP0, `(.L_x_29) ;  /* 0x0000000100047547 */ /* 0x000fea000b800000 */
[----:B------:R-:W-:Y:S05]  /*1b90*/  BPT.TRAP 0x1 ;  /* 0x000000040000795c */ /* 0x000fea0000300000 */
.L_x_29:
[----:B------:R-:W-:Y:S04]  /*1ba0*/  BSSY.RECONVERGENT B0, `(.L_x_30) ;  /* 0x0000003000007945 */ /* 0x000fe80003800200 */
[----:B------:R-:W-:Y:S05]  /*1bb0*/  @!P4 BRA `(.L_x_31) ;  /* 0x000000000004c947 */ /* 0x000fea0003800000 */
[----:B------:R-:W-:Y:S05]  /*1bc0*/  BPT.TRAP 0x1 ;  /* 0x000000040000795c */ /* 0x000fea0000300000 */
.L_x_31:
[----:B------:R-:W-:Y:S05]  /*1bd0*/  BSYNC.RECONVERGENT B0 ;  /* 0x0000000000007941 */ /* 0x000fea0003800200 */
.L_x_30:
[----:B------:R-:W-:Y:S02]  /*1be0*/  UIADD3 UR23, UPT, UPT, UR17, 0x1, URZ ;  /* 0x0000000111177890 */ /* 0x000fe4000fffe0ff */
[----:B------:R-:W-:Y:S02]  /*1bf0*/  UIADD3 UR28, UP1, UPT, UR14, 0x80, URZ ;  /* 0x000000800e1c7890 */ /* 0x000fe4000ff3e0ff */
[----:B------:R-:W-:Y:S02]  /*1c00*/  UISETP.NE.AND UP0, UPT, UR23, 0xd, UPT ;  /* 0x0000000d1700788c */ /* 0x000fe4000bf05270 */
[----:B------:R-:W-:Y:S02]  /*1c10*/  ULOP3.LUT UR49, UR49, 0xfefffff8, URZ, 0xc0, !UPT ;  /* 0xfefffff831317892 */ /* 0x000fe4000f8ec0ff */
[----:B------:R-:W-:Y:S02]  /*1c20*/  USEL UR9, URZ, 0x1, UP0 ;  /* 0x00000001ff097887 */ /* 0x000fe40008000000 */
[----:B------:R-:W-:-:S02]  /*1c30*/  USEL UR23, UR23, URZ, UP0 ;  /* 0x000000ff17177287 */ /* 0x000fc40008000000 */
[----:B------:R-:W-:Y:S02]  /*1c40*/  UIADD3 UR26, UP0, UPT, UR14, 0x180, URZ ;  /* 0x000001800e1a7890 */ /* 0x000fe4000ff1e0ff */
[----:B------:R-:W-:Y:S01]  /*1c50*/  ULEA UR8, UR23, UR7, 0x3 ;  /* 0x0000000717087291 */ /* 0x000fe2000f8e18ff */
[----:B------:R-:W-:Y:S01]  /*1c60*/  LOP3.LUT R17, R17, UR9, RZ, 0x3c, !PT ;  /* 0x0000000911117c12 */ /* 0x000fe2000f8e3cff */
[----:B------:R-:W-:Y:S02]  /*1c70*/  UIADD3.X UR29, UPT, UPT, URZ, UR15, URZ, UP1, !UPT ;  /* 0x0000000fff1d7290 */ /* 0x000fe40008ffe4ff */
[----:B------:R-:W-:Y:S01]  /*1c80*/  UIADD3.X UR27, UPT, UPT, URZ, UR15, URZ, UP0, !UPT ;  /* 0x0000000fff1b7290 */ /* 0x000fe200087fe4ff */
[----:B-1----:R-:W-:Y:S01]  /*1c90*/  SHF.L.U32 R2, R17, 0x1f, RZ ;  /* 0x0000001f11027819 */ /* 0x002fe200000006ff */
[----:B------:R-:W-:Y:S01]  /*1ca0*/  UMOV UR18, 0x0 ;  /* 0x0000000000127882 */ /* 0x000fe20000000000 */
[----:B------:R-:W-:Y:S01]  /*1cb0*/  UMOV UR19, 0x10000000 ;  /* 0x1000000000137882 */ /* 0x000fe20000000000 */
[----:B------:R-:W-:Y:S01]  /*1cc0*/  UMOV UR10, UR50 ;  /* 0x00000032000a7c82 */ /* 0x000fe20008000000 */
[----:B------:R1:W4:Y:S01]  /*1cd0*/  SYNCS.PHASECHK.TRANS64.TRYWAIT P0, [UR8+0x68], R2 ;  /* 0x00006802ff0075a7 */ /* 0x0003220008001108 */
[----:B------:R-:W-:Y:S01]  /*1ce0*/  ULEA UR8, UR17, UR7, 0xd ;  /* 0x0000000711087291 */ /* 0x000fe2000f8e68ff */
[----:B------:R-:W-:Y:S01]  /*1cf0*/  UMOV UR12, UR52 ;  /* 0x00000034000c7c82 */ /* 0x000fe20008000000 */
[----:B------:R-:W-:-:S02]  /*1d00*/  UMOV UR9, UR49 ;  /* 0x0000003100097c82 */ /* 0x000fc40008000000 */
[----:B------:R-:W-:Y:S02]  /*1d10*/  UIADD3 UR48, UPT, UPT, UR8, 0x4300, URZ ;  /* 0x0000430008307890 */ /* 0x000fe4000fffe0ff */
[----:B------:R-:W-:Y:S01]  /*1d20*/  UIADD3 UR8, UPT, UPT, UR8, 0x1e300, URZ ;  /* 0x0001e30008087890 */ /* 0x000fe2000fffe0ff */
[----:B------:R-:W-:Y:S01]  /*1d30*/  UMOV UR25, UR13 ;  /* 0x0000000d00197c82 */ /* 0x000fe20008000000 */
[----:B------:R-:W-:-:S05]  /*1d40*/  UMOV UR17, UR23 ;  /* 0x0000001700117c82 */ /* 0x000fca0008000000 */
[----:B------:R2:W-:Y:S02]  /*1d50*/  UTMALDG.3D.2CTA [UR48], [UR28], desc[UR18] ;  /* 0x000012301c0075b4 */ /* 0x0005e40008211000 */
[----:B------:R1:W-:Y:S01]  /*1d60*/  UTMALDG.3D.2CTA [UR8], [UR26], desc[UR18] ;  /* 0x000012081a0075b4 */ /* 0x0003e20008211000 */
[----:B--2---:R-:W-:Y:S01]  /*1d70*/  UIADD3 UR50, UPT, UPT, UR50, 0x40, URZ ;  /* 0x0000004032327890 */ /* 0x004fe2000fffe0ff */
[----:B------:R-:W-:Y:S11]  /*1d80*/  BRA.U UP2, `(.L_x_32) ;  /* 0xfffffffd02507547 */ /* 0x000ff6000b83ffff */
.L_x_26:
[----:B-1----:R-:W-:Y:S01]  /*1d90*/  ULEA UR8, UR23, UR7, 0x3 ;  /* 0x0000000717087291 */ /* 0x002fe2000f8e18ff */
[----:B------:R-:W-:Y:S01]  /*1da0*/  SHF.L.U32 R2, R17, 0x1f, RZ ;  /* 0x0000001f11027819 */ /* 0x000fe200000006ff */
[----:B------:R-:W-:Y:S01]  /*1db0*/  @!P1 SYNCS.ARRIVE.TRANS64.A1T0 RZ, [UR7+0x118], RZ ;  /* 0x000118ffffff99a7 */ /* 0x000fe20008100007 */
[----:B------:R-:W-:-:S06]  /*1dc0*/  UISETP.GT.AND UP0, UPT, UR6, UR5, UPT ;  /* 0x000000050600728c */ /* 0x000fcc000bf04270 */
[----:B--2-4-:R1:W2:Y:S03]  /*1dd0*/  SYNCS.PHASECHK.TRANS64.TRYWAIT P0, [UR8+0x68], R2 ;  /* 0x00006802ff0075a7 */ /* 0x0142a60008001108 */
[----:B------:R-:W-:Y:S05]  /*1de0*/  BRA.U !UP0, `(.L_x_33) ;  /* 0x0000000108bc7547 */ /* 0x000fea000b800000 */
[----:B------:R-:W-:Y:S01]  /*1df0*/  UIADD3 UR26, UPT, UPT, UR24, UR25, URZ ;  /* 0x00000019181a7290 */ /* 0x000fe2000fffe0ff */
[----:B------:R-:W-:-:S11]  /*1e00*/  UMOV UR27, UR23 ;  /* 0x00000017001b7c82 */ /* 0x000fd60008000000 */
.L_x_39:
[----:B------:R-:W-:Y:S01]  /*1e10*/  ULEA UR17, UR27, UR7, 0x3 ;  /* 0x000000071b117291 */ /* 0x000fe2000f8e18ff */
[----:B--2---:R-:W-:Y:S01]  /*1e20*/  @P5 MOV R3, 0x8000 ;  /* 0x0000800000035802 */ /* 0x004fe20000000f00 */
[----:B-12---:R-:W-:Y:S10]  /*1e30*/  @P0 BRA `(.L_x_34) ;  /* 0x00000000000c0947 */ /* 0x006ff40003800000 */
[----:B------:R-:W-:-:S04]  /*1e40*/  SHF.L.U32 R4, R17, 0x1f, RZ ;  /* 0x0000001f11047819 */ /* 0x000fc800000006ff */
[----:B------:R-:W2:Y:S02]  /*1e50*/  SYNCS.PHASECHK.TRANS64.TRYWAIT P0, [UR17+0x68], R4 ;  /* 0x00006804ff0075a7 */ /* 0x000ea40008001111 */
[----:B--2---:R-:W-:Y:S05]  /*1e60*/  @!P0 BRA `(.L_x_35) ;  /* 0x0000007000908947 */ /* 0x004fea0003800000 */
.L_x_34:
[----:B------:R2:W-:Y:S01]  /*1e70*/  @P5 SYNCS.ARRIVE.TRANS64 RZ, [UR17], R3 ;  /* 0x00000003ffff59a7 */ /* 0x0005e20008000011 */
[----:B------:R-:W-:-:S04]  /*1e80*/  ULOP3.LUT UR8, UR22, 0x2, URZ, 0xfc, !UPT ;  /* 0x0000000216087892 */ /* 0x000fc8000f8efcff */
[----:B------:R-:W-:-:S09]  /*1e90*/  UISETP.NE.AND UP0, UPT, UR8, 0x2, UPT ;  /* 0x000000020800788c */ /* 0x000fd2000bf05270 */
[----:B------:R-:W-:Y:S05]  /*1ea0*/  BRA.U UP0, `(.L_x_36) ;  /* 0x0000000100047547 */ /* 0x000fea000b800000 */
[----:B------:R-:W-:Y:S05]  /*1eb0*/  BPT.TRAP 0x1 ;  /* 0x000000040000795c */ /* 0x000fea0000300000 */
.L_x_36:
[----:B------:R-:W-:Y:S04]  /*1ec0*/  BSSY.RECONVERGENT B0, `(.L_x_37) ;  /* 0x0000003000007945 */ /* 0x000fe80003800200 */
[----:B------:R-:W-:Y:S05]  /*1ed0*/  @!P4 BRA `(.L_x_38) ;  /* 0x000000000004c947 */ /* 0x000fea0003800000 */
[----:B------:R-:W-:Y:S05]  /*1ee0*/  BPT.TRAP 0x1 ;  /* 0x000000040000795c */ /* 0x000fea0000300000 */
.L_x_38:
[----:B------:R-:W-:Y:S05]  /*1ef0*/  BSYNC.RECONVERGENT B0 ;  /* 0x0000000000007941 */ /* 0x000fea0003800200 */
.L_x_37:
[----:B------:R-:W-:Y:S02]  /*1f00*/  UIADD3 UR23, UPT, UPT, UR27, 0x1, URZ ;  /* 0x000000011b177890 */ /* 0x000fe4000fffe0ff */
[----:B------:R-:W-:Y:S02]  /*1f10*/  UIADD3 UR32, UP1, UPT, UR14, 0x80, URZ ;  /* 0x000000800e207890 */ /* 0x000fe4000ff3e0ff */
[----:B------:R-:W-:Y:S02]  /*1f20*/  UISETP.NE.AND UP0, UPT, UR23, 0xd, UPT ;  /* 0x0000000d1700788c */ /* 0x000fe4000bf05270 */
[----:B------:R-:W-:Y:S02]  /*1f30*/  USHF.L.U32 UR18, UR25, 0x6, URZ ;  /* 0x0000000619127899 */ /* 0x000fe400080006ff */
[----:B------:R-:W-:Y:S02]  /*1f40*/  USEL UR9, URZ, 0x1, UP0 ;  /* 0x00000001ff097887 */ /* 0x000fe40008000000 */
[----:B------:R-:W-:-:S02]  /*1f50*/  USEL UR23, UR23, URZ, UP0 ;  /* 0x000000ff17177287 */ /* 0x000fc40008000000 */
[----:B------:R-:W-:Y:S02]  /*1f60*/  UIADD3 UR30, UP0, UPT, UR14, 0x180, URZ ;  /* 0x000001800e1e7890 */ /* 0x000fe4000ff1e0ff */
[----:B------:R-:W-:Y:S01]  /*1f70*/  ULEA UR8, UR23, UR7, 0x3 ;  /* 0x0000000717087291 */ /* 0x000fe2000f8e18ff */
[----:B------:R-:W-:Y:S01]  /*1f80*/  LOP3.LUT R17, R17, UR9, RZ, 0x3c, !PT ;  /* 0x0000000911117c12 */ /* 0x000fe2000f8e3cff */
[----:B------:R-:W-:Y:S02]  /*1f90*/  ULOP3.LUT UR17, UR17, 0xfefffff8, URZ, 0xc0, !UPT ;  /* 0xfefffff811117892 */ /* 0x000fe4000f8ec0ff */
[----:B------:R-:W-:Y:S01]  /*1fa0*/  UIADD3.X UR33, UPT, UPT, URZ, UR15, URZ, UP1, !UPT ;  /* 0x0000000fff217290 */ /* 0x000fe20008ffe4ff */
[----:B-1----:R-:W-:Y:S01]  /*1fb0*/  SHF.L.U32 R2, R17, 0x1f, RZ ;  /* 0x0000001f11027819 */ /* 0x002fe200000006ff */
[----:B------:R-:W-:Y:S01]  /*1fc0*/  UIADD3.X UR31, UPT, UPT, URZ, UR15, URZ, UP0, !UPT ;  /* 0x0000000fff1f7290 */ /* 0x000fe200087fe4ff */
[----:B------:R-:W-:Y:S02]  /*1fd0*/  UMOV UR28, 0x0 ;  /* 0x00000000001c7882 */ /* 0x000fe40000000000 */
[----:B------:R4:W1:Y:S01]  /*1fe0*/  SYNCS.PHASECHK.TRANS64.TRYWAIT P0, [UR8+0x68], R2 ;  /* 0x00006802ff0075a7 */ /* 0x0008620008001108 */
[----:B------:R-:W-:Y:S01]  /*1ff0*/  ULEA UR8, UR27, UR7, 0xd ;  /* 0x000000071b087291 */ /* 0x000fe2000f8e68ff */
[----:B------:R-:W-:Y:S01]  /*2000*/  UMOV UR29, 0x10000000 ;  /* 0x10000000001d7882 */ /* 0x000fe20000000000 */
[----:B------:R-:W-:-:S02]  /*2010*/  UMOV UR19, UR51 ;  /* 0x0000003300137c82 */ /* 0x000fc40008000000 */
[----:B------:R-:W-:Y:S02]  /*2020*/  UIADD3 UR16, UPT, UPT, UR8, 0x4300, URZ ;  /* 0x0000430008107890 */ /* 0x000fe4000fffe0ff */
[----:B------:R-:W-:Y:S01]  /*2030*/  UIADD3 UR8, UPT, UPT, UR8, 0x1e300, URZ ;  /* 0x0001e30008087890 */ /* 0x000fe2000fffe0ff */
[----:B------:R-:W-:Y:S01]  /*2040*/  UMOV UR20, UR52 ;  /* 0x0000003400147c82 */ /* 0x000fe20008000000 */
[----:B------:R-:W-:Y:S01]  /*2050*/  UMOV UR12, UR52 ;  /* 0x00000034000c7c82 */ /* 0x000fe20008000000 */
[----:B------:R-:W-:Y:S01]  /*2060*/  UMOV UR9, UR17 ;  /* 0x0000001100097c82 */ /* 0x000fe20008000000 */
[----:B------:R-:W-:Y:S01]  /*2070*/  UMOV UR10, UR18 ;  /* 0x00000012000a7c82 */ /* 0x000fe20008000000 */
[----:B------:R-:W-:Y:S02]  /*2080*/  UIADD3 UR25, UPT, UPT, UR25, 0x1, URZ ;  /* 0x0000000119197890 */ /* 0x000fe4000fffe0ff */
[----:B------:R4:W-:Y:S01]  /*2090*/  UTMALDG.3D.2CTA [UR16], [UR32], desc[UR28] ;  /* 0x00001c10200075b4 */ /* 0x0009e20008211000 */
[----:B------:R-:W-:Y:S01]  /*20a0*/  UMOV UR27, UR23 ;  /* 0x00000017001b7c82 */ /* 0x000fe20008000000 */
[----:B------:R-:W-:Y:S01]  /*20b0*/  UISETP.NE.AND UP0, UPT, UR25, UR26, UPT ;  /* 0x0000001a1900728c */ /* 0x000fe2000bf05270 */
[----:B------:R4:W-:Y:S08]  /*20c0*/  UTMALDG.3D.2CTA [UR8], [UR30], desc[UR28] ;  /* 0x00001c081e0075b4 */ /* 0x0009f00008211000 */
[----:B----4-:R-:W-:Y:S05]  /*20d0*/  BRA.U UP0, `(.L_x_39) ;  /* 0xfffffffd004c7547 */ /* 0x010fea000b83ffff */
.L_x_33:
[C---:B-1----:R-:W-:Y:S01]  /*20e0*/  LEA R2, R16.reuse, UR7, 0x3 ;  /* 0x0000000710027c11 */ /* 0x042fe2000f8e18ff */
[----:B------:R-:W-:Y:S01]  /*20f0*/  NOP ;  /* 0x0000000000007918 */ /* 0x000fe20000000000 */
[----:B--2---:R-:W-:Y:S02]  /*2100*/  SHF.L.U32 R3, R13, 0x1f, RZ ;  /* 0x0000001f0d037819 */ /* 0x004fe400000006ff */
[----:B------:R-:W-:Y:S02]  /*2110*/  LEA R4, R16, UR7, 0x4 ;  /* 0x0000000710047c11 */ /* 0x000fe4000f8e20ff */
[----:B------:R-:W1:Y:S02]  /*2120*/  SYNCS.PHASECHK.TRANS64.TRYWAIT P0, [R2+URZ+0x120], R3 ;  /* 0x00012003020075a7 */ /* 0x000e6400080011ff */
[----:B-1----:R-:W-:Y:S05]  /*2130*/  @!P0 BRA `(.L_x_40) ;  /* 0x0000006c00f48947 */ /* 0x002fea0003800000 */
.L_x_163:
[----:B------:R-:W2:Y:S01]  /*2140*/  LDS.128 R4, [R4+0x1b0] ;  /* 0x0001b00004047984 */ /* 0x000ea20000000c00 */
[----:B------:R-:W-:Y:S01]  /*2150*/  ISETP.GE.AND P0, PT, R28, 0x1, PT ;  /* 0x000000011c00780c */ /* 0x000fe20003f06270 */
[----:B-1----:R-:W-:Y:S01]  /*2160*/  VIADD R2, R2, 0x130 ;  /* 0x0000013002027836 */ /* 0x002fe20000000000 */
[----:B------:R-:W-:Y:S01]  /*2170*/  @!PT LDS RZ, [RZ] ;  /* 0x00000000fffff984 */ /* 0x000fe20000000800 */
[----:B------:R-:W-:Y:S01]  /*2180*/  @!PT LDS RZ, [RZ] ;  /* 0x00000000fffff984 */ /* 0x000fe20000000800 */
[----:B------:R-:W-:Y:S01]  /*2190*/  @!PT LDS RZ, [RZ] ;  /* 0x00000000fffff984 */ /* 0x000fe20000000800 */
[----:B------:R-:W-:Y:S01]  /*21a0*/  @!PT LDS RZ, [RZ] ;  /* 0x00000000fffff984 */ /* 0x000fe20000000800 */
[----:B------:R1:W-:Y:S06]  /*21b0*/  MEMBAR.ALL.CTA ;  /* 0x0000000000007992 */ /* 0x0003ec0000008000 */
[----:B-1----:R-:W1:Y:S01]  /*21c0*/  FENCE.VIEW.ASYNC.S ;  /* 0x00000000000073c6 */ /* 0x002e620000000000 */
[----:B------:R-:W-:-:S04]  /*21d0*/  PRMT R2, RZ, 0x654, R2 ;  /* 0x00000654ff027816 */ /* 0x000fc80000000002 */
[----:B-1----:R1:W-:Y:S01]  /*21e0*/  SYNCS.ARRIVE.TRANS64.RED.A1T0 RZ, [R2+URZ], RZ ;  /* 0x000000ff02ff79a7 */ /* 0x0023e200081004ff */
[----:B--2---:R-:W-:-:S13]  /*21f0*/  LOP3.LUT P2, RZ, R6, 0x1, RZ, 0xc0, !PT ;  /* 0x0000000106ff7812 */ /* 0x004fda000784c0ff */
[----:B------:R-:W-:Y:S01]  /*2200*/  @P2 SHF.R.U32.HI R3, RZ, 0x10, R5 ;  /* 0x00000010ff032819 */ /* 0x000fe20000011605 */
[----:B------:R-:W-:Y:S01]  /*2210*/  VOTEU.ANY UP0, P2 ;  /* 0x0000000000ff7886 */ /* 0x000fe20001000100 */
[----:B------:R-:W-:Y:S02]  /*2220*/  @P2 MOV R10, R4 ;  /* 0x00000004000a2202 */ /* 0x000fe40000000f00 */
[----:B------:R-:W-:Y:S02]  /*2230*/  @P2 R2UR.BROADCAST UR8, R3 ;  /* 0x00000000030822ca */ /* 0x000fe400008e0000 */
[----:B------:R-:W-:-:S11]  /*2240*/  @P2 LOP3.LUT R9, R5, 0xffff, RZ, 0xc0, !PT ;  /* 0x0000ffff05092812 */ /* 0x000fd600078ec0ff */
[----:B------:R-:W-:Y:S01]  /*2250*/  @UP0 UMOV UR52, UR8 ;  /* 0x0000000800340c82 */ /* 0x000fe20008000000 */
[----:B-1----:R-:W-:Y:S05]  /*2260*/  @!P0 BRA `(.L_x_41) ;  /* 0x0000000000b88947 */ /* 0x002fea0003800000 */
[----:B------:R-:W3:Y:S01]  /*2270*/  LDC.64 R4, c[0x0][0xb18] ;  /* 0x0002c600ff047b82 */ /* 0x000ee20000000a00 */
[----:B------:R-:W-:-:S07]  /*2280*/  ISETP.NE.AND P3, PT, R28, 0x1, PT ;  /* 0x000000011c00780c */ /* 0x000fce0003f65270 */
[----:B------:R-:W1:Y:S08]  /*2290*/  LDC.64 R6, c[0x0][0xb10] ;  /* 0x0002c400ff067b82 */ /* 0x000e700000000a00 */
[----:B------:R-:W2:Y:S08]  /*22a0*/  LDC R14, c[0x0][0xb20] ;  /* 0x0002c800ff0e7b82 */ /* 0x000eb00000000800 */
[----:B------:R-:W4:Y:S01]  /*22b0*/  LDC R15, c[0x0][0xb0c] ;  /* 0x0002c300ff0f7b82 */ /* 0x000f220000000800 */
[----:B---3--:R-:W-:Y:S01]  /*22c0*/  IMAD.HI.U32 R20, R0, R5, RZ ;  /* 0x0000000500147227 */ /* 0x008fe200078e00ff */
[----:B------:R-:W-:-:S03]  /*22d0*/  ISETP.NE.AND P0, PT, R4, 0x1, PT ;  /* 0x000000010400780c */ /* 0x000fc60003f05270 */
[----:B------:R-:W-:-:S03]  /*22e0*/  IMAD.HI.U32 R5, R9, R5, RZ ;  /* 0x0000000509057227 */ /* 0x000fc600078e00ff */
[----:B------:R-:W3:Y:S01]  /*22f0*/  LDC.64 R2, c[0x0][0xb28] ;  /* 0x0002ca00ff027b82 */ /* 0x000ee20000000a00 */
[----:B-1----:R-:W-:-:S04]  /*2300*/  IMAD.HI.U32 R21, R8, R6, RZ ;  /* 0x0000000608157227 */ /* 0x002fc800078e00ff */
[----:B------:R-:W-:Y:S01]  /*2310*/  IMAD.HI.U32 R22, R10, R6, RZ ;  /* 0x000000060a167227 */ /* 0x000fe200078e00ff */
[-C--:B------:R-:W-:Y:S02]  /*2320*/  SHF.R.U32.HI R21, RZ, R7.reuse, R21 ;  /* 0x00000007ff157219 */ /* 0x080fe40000011615 */
[-C--:B--2---:R-:W-:Y:S02]  /*2330*/  SHF.R.U32.HI R20, RZ, R14.reuse, R20 ;  /* 0x0000000eff147219 */ /* 0x084fe40000011614 */
[----:B------:R-:W-:Y:S02]  /*2340*/  SHF.R.U32.HI R5, RZ, R14, R5 ;  /* 0x0000000eff057219 */ /* 0x000fe40000011605 */
[----:B------:R-:W-:Y:S02]  /*2350*/  SEL R20, R0, R20, !P0 ;  /* 0x0000001400147207 */ /* 0x000fe40004000000 */
[----:B------:R-:W-:Y:S02]  /*2360*/  SHF.R.U32.HI R22, RZ, R7, R22 ;  /* 0x00000007ff167219 */ /* 0x000fe40000011616 */
[----:B----4-:R-:W-:-:S02]  /*2370*/  ISETP.NE.AND P1, PT, R15, 0x1, PT ;  /* 0x000000010f00780c */ /* 0x010fc40003f25270 */
[----:B------:R-:W-:Y:S02]  /*2380*/  SEL R5, R9, R5, !P0 ;  /* 0x0000000509057207 */ /* 0x000fe40004000000 */
[----:B------:R-:W-:Y:S02]  /*2390*/  SEL R21, R8, R21, !P1 ;  /* 0x0000001508157207 */ /* 0x000fe40004800000 */
[----:B------:R-:W-:Y:S01]  /*23a0*/  SEL R22, R10, R22, !P1 ;  /* 0x000000160a167207 */ /* 0x000fe20004800000 */
[----:B---3--:R-:W-:-:S04]  /*23b0*/  IMAD.HI.U32 R19, R20, R2, RZ ;  /* 0x0000000214137227 */ /* 0x008fc800078e00ff */
        /* <DEDUP_REMOVED lines=10> */
[----:B------:R-:W-:-:S04]  /*2460*/  @!P0 IMAD.HI.U32 R7, R22, R2, RZ ;  /* 0x0000000216078227 */ /* 0x000fc800078e00ff */
[----:B------:R-:W-:Y:S01]  /*2470*/  IMAD.MOV R2, RZ, RZ, -R6 ;  /* 0x000000ffff027224 */ /* 0x000fe200078e0a06 */
[----:B------:R-:W-:Y:S02]  /*2480*/  @!P0 SHF.R.U32.HI R3, RZ, R3, R7 ;  /* 0x00000003ff038219 */ /* 0x000fe40000011607 */
[----:B------:R-:W-:Y:S01]  /*2490*/  IADD3 R7, PT, PT, -R5, RZ, RZ ;  /* 0x000000ff05077210 */ /* 0x000fe20007ffe1ff */
[----:B------:R-:W-:Y:S01]  /*24a0*/  IMAD R2, R28, R2, R5 ;  /* 0x000000021c027224 */ /* 0x000fe200078e0205 */
        /* <DEDUP_REMOVED lines=10> */
.L_x_41:
[----:B------:R-:W1:Y:S02]  /*2550*/  LDCU UR8, c[0x0][0xb30] ;  /* 0x00016600ff0877ac */ /* 0x000e640008000800 */
[----:B-1----:R-:W-:-:S09]  /*2560*/  UISETP.NE.AND UP0, UPT, UR8, 0x1, UPT ;  /* 0x000000010800788c */ /* 0x002fd2000bf05270 */
[----:B------:R-:W-:Y:S05]  /*2570*/  BRA.U UP0, `(.L_x_42) ;  /* 0x0000000100407547 */ /* 0x000fea000b800000 */
[----:B------:R-:W1:Y:S08]  /*2580*/  LDC.64 R4, c[0x0][0xb10] ;  /* 0x0002c400ff047b82 */ /* 0x000e700000000a00 */
[----:B------:R-:W2:Y:S08]  /*2590*/  LDC.64 R2, c[0x0][0xb18] ;  /* 0x0002c600ff027b82 */ /* 0x000eb00000000a00 */
[----:B------:R-:W4:Y:S08]  /*25a0*/  LDC R6, c[0x0][0xb20] ;  /* 0x0002c800ff067b82 */ /* 0x000f300000000800 */
[----:B------:R-:W3:Y:S01]  /*25b0*/  LDC R7, c[0x0][0xb0c] ;  /* 0x0002c300ff077b82 */ /* 0x000ee20000000800 */
[----:B-1----:R-:W-:-:S05]  /*25c0*/  IMAD.HI.U32 R4, R10, R4, RZ ;  /* 0x000000040a047227 */ /* 0x002fca00078e00ff */
[----:B------:R-:W-:Y:S01]  /*25d0*/  SHF.R.U32.HI R4, RZ, R5, R4 ;  /* 0x00000005ff047219 */ /* 0x000fe20000011604 */
[----:B--2---:R-:W-:Y:S01]  /*25e0*/  IMAD.HI.U32 R3, R9, R3, RZ ;  /* 0x0000000309037227 */ /* 0x004fe200078e00ff */
[----:B------:R-:W-:-:S04]  /*25f0*/  ISETP.NE.AND P0, PT, R2, 0x1, PT ;  /* 0x000000010200780c */ /* 0x000fc80003f05270 */
[----:B----4-:R-:W-:-:S04]  /*2600*/  SHF.R.U32.HI R3, RZ, R6, R3 ;  /* 0x00000006ff037219 */ /* 0x010fc80000011603 */
[----:B------:R-:W-:Y:S02]  /*2610*/  SEL R3, R9, R3, !P0 ;  /* 0x0000000309037207 */ /* 0x000fe40004000000 */
[----:B---3--:R-:W-:-:S04]  /*2620*/  ISETP.NE.AND P1, PT, R7, 0x1, PT ;  /* 0x000000010700780c */ /* 0x008fc80003f25270 */
[----:B------:R-:W-:-:S05]  /*2630*/  SEL R4, R10, R4, !P1 ;  /* 0x000000040a047207 */ /* 0x000fca0004800000 */
[----:B------:R-:W-:Y:S02]  /*2640*/  IMAD.IADD R5, R3, 0x1, -R4 ;  /* 0x0000000103057824 */ /* 0x000fe400078e0a04 */
[----:B------:R-:W-:Y:S02]  /*2650*/  IMAD.IADD R3, R4, 0x1, -R3 ;  /* 0x0000000104037824 */ /* 0x000fe400078e0a03 */
[----:B------:R-:W-:Y:S02]  /*2660*/  IMAD R10, R5, R7, R10 ;  /* 0x00000007050a7224 */ /* 0x000fe400078e020a */
[----:B------:R-:W-:-:S07]  /*2670*/  IMAD R9, R3, R2, R9 ;  /* 0x0000000203097224 */ /* 0x000fce00078e0209 */
.L_x_42:
[----:B------:R-:W-:Y:S01]  /*2680*/  VIADD R16, R16, 0x1 ;  /* 0x0000000110107836 */ /* 0x000fe20000000000 */
[----:B------:R-:W-:Y:S01]  /*2690*/  PLOP3.LUT P1, PT, PT, PT, PT, 0x80, 0x8 ;  /* 0x000000000008781c */ /* 0x000fe20003f2f070 */
[----:B------:R-:W-:Y:S02]  /*26a0*/  IMAD.IADD R14, R10, 0x1, R65 ;  /* 0x000000010a0e7824 */ /* 0x000fe400078e0241 */
[----:B------:R-:W-:Y:S01]  /*26b0*/  IMAD.IADD R15, R9, 0x1, R64 ;  /* 0x00000001090f7824 */ /* 0x000fe200078e0240 */
[----:B------:R-:W-:-:S04]  /*26c0*/  ISETP.NE.AND P0, PT, R16, 0x2, PT ;  /* 0x000000021000780c */ /* 0x000fc80003f05270 */
[----:B------:R-:W-:Y:S02]  /*26d0*/  SEL R2, RZ, 0x1, P0 ;  /* 0x00000001ff027807 */ /* 0x000fe40000000000 */
[----:B------:R-:W-:Y:S02]  /*26e0*/  SEL R16, R16, RZ, P0 ;  /* 0x000000ff10107207 */ /* 0x000fe40000000000 */
[----:B------:R-:W-:Y:S01]  /*26f0*/  LOP3.LUT R13, R13, R2, RZ, 0x3c, !PT ;  /* 0x000000020d0d7212 */ /* 0x000fe200078e3cff */
[----:B------:R-:W-:Y:S06]  /*2700*/  @P2 BRA `(.L_x_43) ;  /* 0xfffffff000642947 */ /* 0x000fec000383ffff */
[----:B------:R-:W-:Y:S01]  /*2710*/  UIADD3 UR7, UPT, UPT, UR7, 0x68, URZ ;  /* 0x0000006807077890 */ /* 0x000fe2000fffe0ff */
[----:B------:R-:W-:-:S03]  /*2720*/  SHF.L.U32 R2, R17, 0x1f, RZ ;  /* 0x0000001f11027819 */ /* 0x000fc600000006ff */
[----:B------:R-:W-:-:S09]  /*2730*/  ULEA UR4, UR23, UR7, 0x3 ;  /* 0x0000000717047291 */ /* 0x000fd2000f8e18ff */
[----:B------:R-:W1:Y:S02]  /*2740*/  SYNCS.PHASECHK.TRANS64.TRYWAIT P0, [UR4], R2 ;  /* 0x00000002ff0075a7 */ /* 0x000e640008001104 */
[----:B-1----:R-:W-:Y:S05]  /*2750*/  @!P0 BRA `(.L_x_44) ;  /* 0x0000006800808947 */ /* 0x002fea0003800000 */
.L_x_165:
[----:B------:R-:W-:-:S04]  /*2760*/  UIADD3 UR5, UPT, UPT, UR23, 0x1, URZ ;  /* 0x0000000117057890 */ /* 0x000fc8000fffe0ff */
[----:B------:R-:W-:-:S04]  /*2770*/  UISETP.NE.AND UP0, UPT, UR5, 0xd, UPT ;  /* 0x0000000d0500788c */ /* 0x000fc8000bf05270 */
[----:B------:R-:W-:Y:S02]  /*2780*/  USEL UR6, URZ, 0x1, UP0 ;  /* 0x00000001ff067887 */ /* 0x000fe40008000000 */
[----:B------:R-:W-:-:S04]  /*2790*/  USEL UR5, UR5, URZ, UP0 ;  /* 0x000000ff05057287 */ /* 0x000fc80008000000 */
[----:B------:R-:W-:Y:S01]  /*27a0*/  ULEA UR4, UR5, UR7, 0x3 ;  /* 0x0000000705047291 */ /* 0x000fe2000f8e18ff */
[----:B-1----:R-:W-:-:S04]  /*27b0*/  LOP3.LUT R2, R17, UR6, RZ, 0x3c, !PT ;  /* 0x0000000611027c12 */ /* 0x002fc8000f8e3cff */
[----:B------:R-:W-:-:S04]  /*27c0*/  SHF.L.U32 R3, R2, 0x1f, RZ ;  /* 0x0000001f02037819 */ /* 0x000fc800000006ff */
[----:B------:R-:W1:Y:S02]  /*27d0*/  SYNCS.PHASECHK.TRANS64.TRYWAIT P0, [UR4], R3 ;  /* 0x00000003ff0075a7 */ /* 0x000e640008001104 */
[----:B-1----:R-:W-:Y:S05]  /*27e0*/  @!P0 BRA `(.L_x_45) ;  /* 0x0000006800748947 */ /* 0x002fea0003800000 */
.L_x_167:
[----:B------:R-:W-:-:S04]  /*27f0*/  UIADD3 UR5, UPT, UPT, UR5, 0x1, URZ ;  /* 0x0000000105057890 */ /* 0x000fc8000fffe0ff */
[----:B------:R-:W-:-:S04]  /*2800*/  UISETP.NE.AND UP0, UPT, UR5, 0xd, UPT ;  /* 0x0000000d0500788c */ /* 0x000fc8000bf05270 */
[----:B------:R-:W-:Y:S02]  /*2810*/  USEL UR6, URZ, 0x1, UP0 ;  /* 0x00000001ff067887 */ /* 0x000fe40008000000 */
[----:B------:R-:W-:-:S04]  /*2820*/  USEL UR5, UR5, URZ, UP0 ;  /* 0x000000ff05057287 */ /* 0x000fc80008000000 */
[----:B------:R-:W-:Y:S01]  /*2830*/  ULEA UR4, UR5, UR7, 0x3 ;  /* 0x0000000705047291 */ /* 0x000fe2000f8e18ff */
[----:B------:R-:W-:-:S04]  /*2840*/  LOP3.LUT R2, R2, UR6, RZ, 0x3c, !PT ;  /* 0x0000000602027c12 */ /* 0x000fc8000f8e3cff */
[----:B-1----:R-:W-:-:S04]  /*2850*/  SHF.L.U32 R3, R2, 0x1f, RZ ;  /* 0x0000001f02037819 */ /* 0x002fc800000006ff */
[----:B------:R-:W1:Y:S02]  /*2860*/  SYNCS.PHASECHK.TRANS64.TRYWAIT P0, [UR4], R3 ;  /* 0x00000003ff0075a7 */ /* 0x000e640008001104 */
[----:B-1----:R-:W-:Y:S05]  /*2870*/  @!P0 BRA `(.L_x_46) ;  /* 0x0000006800688947 */ /* 0x002fea0003800000 */
.L_x_169:
        /* <DEDUP_REMOVED lines=9> */
.L_x_171:
        /* <DEDUP_REMOVED lines=9> */
.L_x_173:
        /* <DEDUP_REMOVED lines=9> */
.L_x_175:
        /* <DEDUP_REMOVED lines=9> */
.L_x_177:
        /* <DEDUP_REMOVED lines=9> */
.L_x_179:
        /* <DEDUP_REMOVED lines=9> */
.L_x_181:
        /* <DEDUP_REMOVED lines=9> */
.L_x_183:
        /* <DEDUP_REMOVED lines=9> */
.L_x_185:
        /* <DEDUP_REMOVED lines=9> */
.L_x_187:
[----:B------:R-:W-:-:S04]  /*2d90*/  UIADD3 UR5, UPT, UPT, UR5, 0x1, URZ ;  /* 0x0000000105057890 */ /* 0x000fc8000fffe0ff */
[----:B------:R-:W-:-:S04]  /*2da0*/  UISETP.NE.AND UP0, UPT, UR5, 0xd, UPT ;  /* 0x0000000d0500788c */ /* 0x000fc8000bf05270 */
[----:B------:R-:W-:Y:S02]  /*2db0*/  USEL UR4, URZ, 0x1, UP0 ;  /* 0x00000001ff047887 */ /* 0x000fe40008000000 */
[----:B------:R-:W-:-:S04]  /*2dc0*/  USEL UR5, UR5, URZ, UP0 ;  /* 0x000000ff05057287 */ /* 0x000fc80008000000 */
[----:B------:R-:W-:Y:S01]  /*2dd0*/  ULEA UR5, UR5, UR7, 0x3 ;  /* 0x0000000705057291 */ /* 0x000fe2000f8e18ff */
[----:B------:R-:W-:-:S04]  /*2de0*/  LOP3.LUT R2, R2, UR4, RZ, 0x3c, !PT ;  /* 0x0000000402027c12 */ /* 0x000fc8000f8e3cff */
[----:B------:R-:W-:Y:S01]  /*2df0*/  SHF.L.U32 R2, R2, 0x1f, RZ ;  /* 0x0000001f02027819 */ /* 0x000fe200000006ff */
[----:B-1-3--:R-:W-:-:S07]  /*2e00*/  IMAD.U32 R0, RZ, RZ, UR5 ;  /* 0x00000005ff007e24 */ /* 0x00afce000f8e00ff */
.L_x_56:
[----:B-1----:R1:W2:Y:S02]  /*2e10*/  SYNCS.PHASECHK.TRANS64.TRYWAIT P0, [R0+URZ], R2 ;  /* 0x00000002000075a7 */ /* 0x0022a400080011ff */
[----:B--2---:R-:W-:Y:S05]  /*2e20*/  @!P0 NANOSLEEP.SYNCS 0x989680 ;  /* 0x009896800000895d */ /* 0x004fea0003900000 */
[----:B------:R-:W2:Y:S02]  /*2e30*/  @!P0 SYNCS.PHASECHK.TRANS64 P0, [R0+URZ], R2 ;  /* 0x00000002000085a7 */ /* 0x000ea400080010ff */
[----:B--2---:R-:W-:Y:S05]  /*2e40*/  @P0 EXIT ;  /* 0x000000000000094d */ /* 0x004fea0003800000 */
[----:B------:R-:W-:Y:S05]  /*2e50*/  BRA `(.L_x_56) ;  /* 0xfffffffc00ec7947 */ /* 0x000fea000383ffff */
.L_x_23:
[----:B------:R-:W-:-:S04]  /*2e60*/  UISETP.NE.AND UP1, UPT, UR45, URZ, UPT ;  /* 0x000000ff2d00728c */ /* 0x000fc8000bf25270 */
[----:B------:R-:W-:-:S09]  /*2e70*/  UISETP.NE.OR UP1, UPT, UR10, 0x1, UP1 ;  /* 0x000000010a00788c */ /* 0x000fd20008f25670 */
[----:B------:R-:W-:Y:S05]  /*2e80*/  BRA.U UP1, `(.L_x_57) ;  /* 0x0000000501487547 */ /* 0x000fea000b800000 */
[----:B------:R-:W-:Y:S01]  /*2e90*/  ISETP.GE.U32.AND P2, PT, R2, 0x2, PT ;  /* 0x000000020200780c */ /* 0x000fe20003f46070 */
[----:B------:R-:W-:Y:S01]  /*2ea0*/  IMAD.MOV.U32 R12, RZ, RZ, 0x1 ;  /* 0x00000001ff0c7424 */ /* 0x000fe200078e00ff */
[----:B------:R-:W-:Y:S02]  /*2eb0*/  CS2R R10, SRZ ;  /* 0x00000000000a7805 */ /* 0x000fe4000001ff00 */
[----:B------:R-:W-:Y:S01]  /*2ec0*/  CS2R R8, SRZ ;  /* 0x0000000000087805 */ /* 0x000fe2000001ff00 */
[----:B------:R-:W-:Y:S01]  /*2ed0*/  UMOV UR4, 0x400 ;  /* 0x0000040000047882 */ /* 0x000fe20000000000 */
[----:B------:R-:W-:Y:S01]  /*2ee0*/  UMOV UR6, URZ ;  /* 0x000000ff00067c82 */ /* 0x000fe20008000000 */
[----:B------:R-:W-:-:S12]  /*2ef0*/  ULEA UR45, UR45, UR4, 0x18 ;  /* 0x000000042d2d7291 */ /* 0x000fd8000f8ec0ff */
.L_x_61:
[----:B------:R-:W-:Y:S02]  /*2f00*/  LEA R0, R8, UR45, 0x3 ;  /* 0x0000002d08007c11 */ /* 0x000fe4000f8e18ff */
[----:B------:R-:W-:-:S03]  /*2f10*/  SHF.L.U32 R4, R9, 0x1f, RZ ;  /* 0x0000001f09047819 */ /* 0x000fc600000006ff */
[----:B------:R-:W-:Y:S01]  /*2f20*/  VIADD R5, R0, 0x190 ;  /* 0x0000019000057836 */ /* 0x000fe20000000000 */
[----:B------:R-:W1:Y:S02]  /*2f30*/  SYNCS.PHASECHK.TRANS64.TRYWAIT P0, [R0+URZ+0x180], R4 ;  /* 0x00018004000075a7 */ /* 0x000e6400080011ff */
[----:B-1----:R-:W-:Y:S05]  /*2f40*/  @!P0 BRA `(.L_x_58) ;  /* 0x0000006400a48947 */ /* 0x002fea0003800000 */
.L_x_188:
[----:B------:R-:W-:Y:S01]  /*2f50*/  ULEA UR5, UR6, UR45, 0x3 ;  /* 0x0000002d06057291 */ /* 0x000fe2000f8e18ff */
[----:B-1----:R-:W-:Y:S01]  /*2f60*/  PRMT R0, RZ, 0x654, R5 ;  /* 0x00000654ff007816 */ /* 0x002fe20000000005 */
[----:B------:R-:W-:Y:S01]  /*2f70*/  @!P2 IMAD.MOV.U32 R4, RZ, RZ, 0x10 ;  /* 0x00000010ff04a424 */ /* 0x000fe200078e00ff */
[----:B------:R-:W-:Y:S01]  /*2f80*/  SHF.L.U32 R5, R12, 0x1f, RZ ;  /* 0x0000001f0c057819 */ /* 0x000fe200000006ff */
[----:B------:R-:W-:Y:S01]  /*2f90*/  UIADD3 UR4, UPT, UPT, UR5, 0x120, URZ ;  /* 0x0000012005047890 */ /* 0x000fe2000fffe0ff */
[----:B------:R1:W-:Y:S05]  /*2fa0*/  SYNCS.ARRIVE.TRANS64.RED.A1T0 RZ, [R0+URZ], RZ ;  /* 0x000000ff00ff79a7 */ /* 0x0003ea00081004ff */
[----:B------:R-:W-:Y:S01]  /*2fb0*/  IMAD.U32 R6, RZ, RZ, UR4 ;  /* 0x00000004ff067e24 */ /* 0x000fe2000f8e00ff */
[----:B------:R-:W2:Y:S04]  /*2fc0*/  SYNCS.PHASECHK.TRANS64.TRYWAIT P0, [UR5+0x130], R5 ;  /* 0x00013005ff0075a7 */ /* 0x000ea80008001105 */
[----:B------:R-:W-:Y:S01]  /*2fd0*/  PRMT R6, R2, 0x654, R6 ;  /* 0x0000065402067816 */ /* 0x000fe20000000006 */
[----:B-12---:R-:W-:Y:S06]  /*2fe0*/  @!P0 BRA `(.L_x_59) ;  /* 0x0000006400908947 */ /* 0x006fec0003800000 */
.L_x_190:
[----:B------:R-:W-:Y:S01]  /*2ff0*/  ULEA UR4, UR6, UR45, 0x4 ;  /* 0x0000002d06047291 */ /* 0x000fe2000f8e20ff */
[----:B------:R-:W-:Y:S01]  /*3000*/  SEL R3, R6, R3, !P2 ;  /* 0x0000000306037207 */ /* 0x000fe20005000000 */
[----:B------:R-:W-:Y:S01]  /*3010*/  UIADD3 UR5, UPT, UPT, UR5, 0x120, URZ ;  /* 0x0000012005057890 */ /* 0x000fe2000fffe0ff */
[----:B-1----:R-:W-:Y:S01]  /*3020*/  LEA R0, R11, UR45, 0x3 ;  /* 0x0000002d0b007c11 */ /* 0x002fe2000f8e18ff */
[----:B------:R-:W-:Y:S01]  /*3030*/  UIADD3 UR4, UPT, UPT, UR4, 0x1b0, URZ ;  /* 0x000001b004047890 */ /* 0x000fe2000fffe0ff */
[----:B------:R1:W-:Y:S01]  /*3040*/  @!P2 SYNCS.ARRIVE.TRANS64.RED RZ, [R3+URZ], R4 ;  /* 0x0000000403ffa9a7 */ /* 0x0003e200080004ff */
[----:B------:R-:W-:Y:S01]  /*3050*/  UIADD3 UR6, UPT, UPT, UR6, 0x1, URZ ;  /* 0x0000000106067890 */ /* 0x000fe2000fffe0ff */
[----:B------:R-:W-:-:S03]  /*3060*/  VIADD R8, R8, 0x1 ;  /* 0x0000000108087836 */ /* 0x000fc60000000000 */
[----:B------:R-:W-:Y:S02]  /*3070*/  UISETP.NE.AND UP0, UPT, UR6, 0x2, UPT ;  /* 0x000000020600788c */ /* 0x000fe4000bf05270 */
[----:B------:R-:W-:Y:S01]  /*3080*/  ISETP.NE.AND P0, PT, R8, 0x2, PT ;  /* 0x000000020800780c */ /* 0x000fe20003f05270 */
[----:B------:R-:W-:Y:S06]  /*3090*/  UGETNEXTWORKID.BROADCAST [UR4], [UR5] ;  /* 0x00000000040073ca */ /* 0x000fec0008000100 */
[----:B------:R-:W-:Y:S02]  /*30a0*/  USEL UR4, URZ, 0x1, UP0 ;  /* 0x00000001ff047887 */ /* 0x000fe40008000000 */
[----:B------:R-:W-:-:S04]  /*30b0*/  USEL UR6, UR6, URZ, UP0 ;  /* 0x000000ff06067287 */ /* 0x000fc80008000000 */
[----:B------:R-:W-:Y:S02]  /*30c0*/  LOP3.LUT R12, R12, UR4, RZ, 0x3c, !PT ;  /* 0x000000040c0c7c12 */ /* 0x000fe4000f8e3cff */
[----:B-1----:R-:W-:-:S04]  /*30d0*/  SHF.L.U32 R4, R10, 0x1f, RZ ;  /* 0x0000001f0a047819 */ /* 0x002fc800000006ff */
[----:B------:R-:W1:Y:S02]  /*30e0*/  SYNCS.PHASECHK.TRANS64.TRYWAIT P1, [R0+URZ+0x120], R4 ;  /* 0x00012004000075a7 */ /* 0x000e6400080211ff */
[----:B-1----:R-:W-:Y:S05]  /*30f0*/  @!P1 BRA `(.L_x_60) ;  /* 0x0000006400649947 */ /* 0x002fea0003800000 */
.L_x_191:
[C---:B-1----:R-:W-:Y:S01]  /*3100*/  LEA R4, R11.reuse, UR45, 0x4 ;  /* 0x0000002d0b047c11 */ /* 0x042fe2000f8e20ff */
[----:B------:R-:W-:Y:S01]  /*3110*/  VIADD R0, R0, 0x130 ;  /* 0x0000013000007836 */ /* 0x000fe20000000000 */
[----:B------:R-:W-:Y:S01]  /*3120*/  SEL R8, R8, RZ, P0 ;  /* 0x000000ff08087207 */ /* 0x000fe20000000000 */
[----:B------:R-:W-:-:S03]  /*3130*/  VIADD R11, R11, 0x1 ;  /* 0x000000010b0b7836 */ /* 0x000fc60000000000 */
[----:B------:R-:W1:Y:S01]  /*3140*/  LDS.128 R4, [R4+0x1b0] ;  /* 0x0001b00004047984 */ /* 0x000e620000000c00 */
[----:B------:R-:W-:Y:S02]  /*3150*/  PRMT R0, RZ, 0x654, R0 ;  /* 0x00000654ff007816 */ /* 0x000fe40000000000 */
[C---:B------:R-:W-:Y:S01]  /*3160*/  ISETP.NE.AND P1, PT, R11.reuse, 0x2, PT ;  /* 0x000000020b00780c */ /* 0x040fe20003f25270 */
[----:B------:R-:W-:Y:S01]  /*3170*/  @!PT LDS RZ, [RZ] ;  /* 0x00000000fffff984 */ /* 0x000fe20000000800 */
[----:B------:R-:W-:Y:S01]  /*3180*/  @!PT LDS RZ, [RZ] ;  /* 0x00000000fffff984 */ /* 0x000fe20000000800 */
[----:B------:R-:W-:Y:S01]  /*3190*/  @!PT LDS RZ, [RZ] ;  /* 0x00000000fffff984 */ /* 0x000fe20000000800 */
[----:B------:R-:W-:Y:S01]  /*31a0*/  @!PT LDS RZ, [RZ] ;  /* 0x00000000fffff984 */ /* 0x000fe20000000800 */
[----:B------:R2:W-:Y:S06]  /*31b0*/  MEMBAR.ALL.CTA ;  /* 0x0000000000007992 */ /* 0x0005ec0000008000 */
[----:B--2---:R-:W2:Y:S01]  /*31c0*/  FENCE.VIEW.ASYNC.S ;  /* 0x00000000000073c6 */ /* 0x004ea20000000000 */
[----:B------:R-:W-:Y:S01]  /*31d0*/  SEL R11, R11, RZ, P1 ;  /* 0x000000ff0b0b7207 */ /* 0x000fe20000800000 */
[----:B--2---:R2:W-:Y:S01]  /*31e0*/  SYNCS.ARRIVE.TRANS64.RED.A1T0 RZ, [R0+URZ], RZ ;  /* 0x000000ff00ff79a7 */ /* 0x0045e200081004ff */
[----:B-1----:R-:W-:-:S02]  /*31f0*/  LOP3.LUT P3, RZ, R6, 0x1, RZ, 0xc0, !PT ;  /* 0x0000000106ff7812 */ /* 0x002fc4000786c0ff */
[----:B------:R-:W-:-:S04]  /*3200*/  SEL R4, RZ, 0x1, P1 ;  /* 0x00000001ff047807 */ /* 0x000fc80000800000 */
[----:B------:R-:W-:Y:S02]  /*3210*/  LOP3.LUT R10, R10, R4, RZ, 0x3c, !PT ;  /* 0x000000040a0a7212 */ /* 0x000fe400078e3cff */
[----:B--2---:R-:W-:-:S04]  /*3220*/  SEL R0, RZ, 0x1, P0 ;  /* 0x00000001ff007807 */ /* 0x004fc80000000000 */
[----:B------:R-:W-:Y:S01]  /*3230*/  LOP3.LUT R9, R9, R0, RZ, 0x3c, !PT ;  /* 0x0000000009097212 */ /* 0x000fe200078e3cff */
[----:B------:R-:W-:Y:S06]  /*3240*/  @P3 BRA `(.L_x_61) ;  /* 0xfffffffc002c3947 */ /* 0x000fec000383ffff */
[----:B------:R-:W-:Y:S01]  /*3250*/  ULEA UR5, UR6, UR45, 0x3 ;  /* 0x0000002d06057291 */ /* 0x000fe2000f8e18ff */
[----:B------:R-:W-:-:S08]  /*3260*/  SHF.L.U32 R2, R12, 0x1f, RZ ;  /* 0x0000001f0c027819 */ /* 0x000fd000000006ff */
[----:B------:R-:W1:Y:S02]  /*3270*/  SYNCS.PHASECHK.TRANS64 P0, [UR5+0x130], R2 ;  /* 0x00013002ff0075a7 */ /* 0x000e640008001005 */
[----:B-1----:R-:W-:Y:S05]  /*3280*/  @P0 BRA `(.L_x_62) ;  /* 0x0000000000080947 */ /* 0x002fea0003800000 */
[----:B------:R-:W1:Y:S02]  /*3290*/  SYNCS.PHASECHK.TRANS64.TRYWAIT P0, [UR5+0x130], R2 ;  /* 0x00013002ff0075a7 */ /* 0x000e640008001105 */
[----:B-1----:R-:W-:Y:S05]  /*32a0*/  @!P0 BRA `(.L_x_63) ;  /* 0x00000064000c8947 */ /* 0x002fea0003800000 */
.L_x_62:
[----:B------:R-:W-:-:S04]  /*32b0*/  UIADD3 UR4, UPT, UPT, UR6, 0x1, URZ ;  /* 0x0000000106047890 */ /* 0x000fc8000fffe0ff */
[----:B------:R-:W-:-:S04]  /*32c0*/  UISETP.NE.AND UP0, UPT, UR4, 0x2, UPT ;  /* 0x000000020400788c */ /* 0x000fc8000bf05270 */
[----:B------:R-:W-:Y:S02]  /*32d0*/  USEL UR7, URZ, 0x1, UP0 ;  /* 0x00000001ff077887 */ /* 0x000fe40008000000 */
[----:B------:R-:W-:-:S04]  /*32e0*/  USEL UR4, UR4, URZ, UP0 ;  /* 0x000000ff04047287 */ /* 0x000fc80008000000 */
[----:B------:R-:W-:Y:S01]  /*32f0*/  ULEA UR4, UR4, UR45, 0x3 ;  /* 0x0000002d04047291 */ /* 0x000fe2000f8e18ff */
[----:B-1----:R-:W-:-:S04]  /*3300*/  LOP3.LUT R2, R12, UR7, RZ, 0x3c, !PT ;  /* 0x000000070c027c12 */ /* 0x002fc8000f8e3cff */
[----:B------:R-:W-:-:S04]  /*3310*/  SHF.L.U32 R0, R2, 0x1f, RZ ;  /* 0x0000001f02007819 */ /* 0x000fc800000006ff */
[----:B------:R-:W1:Y:S02]  /*3320*/  SYNCS.PHASECHK.TRANS64 P0, [UR4+0x130], R0 ;  /* 0x00013000ff0075a7 */ /* 0x000e640008001004 */
[----:B-1----:R-:W-:Y:S05]  /*3330*/  @P0 EXIT ;  /* 0x000000000000094d */ /* 0x002fea0003800000 */
[----:B------:R-:W-:Y:S02]  /*3340*/  SHF.L.U32 R2, R2, 0x1f, RZ ;  /* 0x0000001f02027819 */ /* 0x000fe400000006ff */
[----:B------:R-:W-:-:S07]  /*3350*/  MOV R0, UR4 ;  /* 0x0000000400007c02 */ /* 0x000fce0008000f00 */
.L_x_64:
[----:B-1----:R1:W2:Y:S02]  /*3360*/  SYNCS.PHASECHK.TRANS64.TRYWAIT P0, [R0+URZ+0x130], R2 ;  /* 0x00013002000075a7 */ /* 0x0022a400080011ff */
[----:B--2---:R-:W-:Y:S05]  /*3370*/  @!P0 NANOSLEEP.SYNCS 0x989680 ;  /* 0x009896800000895d */ /* 0x004fea0003900000 */
[----:B------:R-:W2:Y:S02]  /*3380*/  @!P0 SYNCS.PHASECHK.TRANS64 P0, [R0+URZ+0x130], R2 ;  /* 0x00013002000085a7 */ /* 0x000ea400080010ff */
[----:B--2---:R-:W-:Y:S05]  /*3390*/  @P0 EXIT ;  /* 0x000000000000094d */ /* 0x004fea0003800000 */
[----:B------:R-:W-:Y:S05]  /*33a0*/  BRA `(.L_x_64) ;  /* 0xfffffffc00ec7947 */ /* 0x000fea000383ffff */
.L_x_57:
[----:B------:R-:W-:Y:S05]  /*33b0*/  BRA.U UP4, `(.L_x_65) ;  /* 0x0000001104d87547 */ /* 0x000fea000b800000 */
[----:B------:R-:W-:Y:S01]  /*33c0*/  UMOV UR6, 0x40 ;  /* 0x0000004000067882 */ /* 0x000fe20000000000 */
[----:B------:R-:W-:Y:S01]  /*33d0*/  NOP ;  /* 0x0000000000007918 */ /* 0x000fe20000000000 */
[----:B------:R-:W-:Y:S01]  /*33e0*/  ULEA UR6, UR45, UR6, 0x18 ;  /* 0x000000062d067291 */ /* 0x000fe2000f8ec0ff */
[----:B------:R-:W-:Y:S02]  /*33f0*/  UMOV UR7, 0x400 ;  /* 0x0000040000077882 */ /* 0x000fe40000000000 */
[----:B------:R-:W-:-:S06]  /*3400*/  ULEA UR45, UR45, UR7, 0x18 ;  /* 0x000000072d2d7291 */ /* 0x000fcc000f8ec0ff */
[----:B------:R-:W1:Y:S02]  /*3410*/  LDS.U8 R2, [UR6+0x1c] ;  /* 0x00001c06ff027984 */ /* 0x000e640008000000 */
[----:B-1----:R-:W-:-:S13]  /*3420*/  ISETP.NE.AND P0, PT, R2, RZ, PT ;  /* 0x000000ff0200720c */ /* 0x002fda0003f05270 */
[----:B------:R-:W-:Y:S05]  /*3430*/  @P0 BRA `(.L_x_66) ;  /* 0x0000000400080947 */ /* 0x000fea0003800000 */
[----:B------:R-:W-:Y:S02]  /*3440*/  UISETP.NE.U32.AND UP0, UPT, UR5, 0x1, UPT ;  /* 0x000000010500788c */ /* 0x000fe4000bf05070 */
[----:B------:R-:W-:-:S07]  /*3450*/  UIADD3 UR8, UPT, UPT, UR6, 0x8, URZ ;  /* 0x0000000806087890 */ /* 0x000fce000fffe0ff */
[----:B------:R-:W-:Y:S05]  /*3460*/  BRA.U !UP0, `(.L_x_67) ;  /* 0x00000001089c7547 */ /* 0x000fea000b800000 */
[----:B------:R-:W-:Y:S01]  /*3470*/  ELECT P0, URZ, PT ;  /* 0x0000000000ff782f */ /* 0x000fe20003800000 */
[----:B------:R-:W-:-:S12]  /*3480*/  BSSY B0, `(.L_x_67) ;  /* 0x0000025000007945 */ /* 0x000fd80003800000 */
[----:B------:R-:W-:Y:S05]  /*3490*/  @!P0 BRA `(.L_x_68) ;  /* 0x00000000008c8947 */ /* 0x000fea0003800000 */
[----:B------:R-:W-:-:S05]  /*34a0*/  UMOV UR7, 0x10 ;  /* 0x0000001000077882 */ /* 0x000fca0000000000 */
[----:B------:R-:W-:Y:S04]  /*34b0*/  DEPBAR.LE SB1, 0x36 ;  /* 0x00009d800000791a */ /* 0x000fe80000000000 */
[----:B------:R-:W1:Y:S02]  /*34c0*/  UTCATOMSWS.2CTA.FIND_AND_SET.ALIGN UP1, UR7, UR7 ;  /* 0x00000007000775e3 */ /* 0x000e640008220800 */
[----:B-1----:R-:W-:Y:S01]  /*34d0*/  MOV R9, UR7 ;  /* 0x0000000700097c02 */ /* 0x002fe20008000f00 */
[----:B------:R-:W-:Y:S06]  /*34e0*/  BRA.U UP1, `(.L_x_69) ;  /* 0x0000000101187547 */ /* 0x000fec000b800000 */
.L_x_70:
[----:B------:R-:W-:Y:S05]  /*34f0*/  NANOSLEEP 0x64 ;  /* 0x000000640000795d */ /* 0x000fea0003800000 */
[----:B------:R-:W-:-:S05]  /*3500*/  UMOV UR7, 0x10 ;  /* 0x0000001000077882 */ /* 0x000fca0000000000 */
[----:B------:R-:W-:Y:S04]  /*3510*/  DEPBAR.LE SB1, 0x36 ;  /* 0x00009d800000791a */ /* 0x000fe80000000000 */
[----:B------:R-:W1:Y:S02]  /*3520*/  UTCATOMSWS.2CTA.FIND_AND_SET.ALIGN UP1, UR7, UR7 ;  /* 0x00000007000775e3 */ /* 0x000e640008220800 */
[----:B-1----:R-:W-:Y:S01]  /*3530*/  MOV R9, UR7 ;  /* 0x0000000700097c02 */ /* 0x002fe20008000f00 */
[----:B------:R-:W-:Y:S05]  /*3540*/  BRA.U !UP1, `(.L_x_70) ;  /* 0xfffffffd09e87547 */ /* 0x000fea000b83ffff */
.L_x_69:
[----:B------:R-:W1:Y:S01]  /*3550*/  LDS R5, [UR6+0x10] ;  /* 0x00001006ff057984 */ /* 0x000e620008000800 */
[----:B------:R-:W-:Y:S01]  /*3560*/  IMAD.U32 R3, RZ, RZ, UR45 ;  /* 0x0000002dff037e24 */ /* 0x000fe2000f8e00ff */
[----:B------:R-:W-:-:S03]  /*3570*/  MOV R2, UR4 ;  /* 0x0000000400027c02 */ /* 0x000fc60008000f00 */
[----:B------:R-:W-:Y:S01]  /*3580*/  VIADD R3, R3, 0x1d0 ;  /* 0x000001d003037836 */ /* 0x000fe20000000000 */
[----:B-1----:R-:W-:-:S04]  /*3590*/  SHF.L.U32 R5, R5, 0x1f, RZ ;  /* 0x0000001f05057819 */ /* 0x002fc800000006ff */
[----:B------:R-:W1:Y:S02]  /*35a0*/  SYNCS.PHASECHK.TRANS64.TRYWAIT P0, [UR6+0x8], R5 ;  /* 0x00000805ff0075a7 */ /* 0x000e640008001106 */
[----:B-1----:R-:W-:Y:S05]  /*35b0*/  @P0 BRA `(.L_x_71) ;  /* 0x0000000000080947 */ /* 0x002fea0003800000 */
[----:B------:R-:W1:Y:S02]  /*35c0*/  SYNCS.PHASECHK.TRANS64.TRYWAIT P0, [UR6+0x8], R5 ;  /* 0x00000805ff0075a7 */ /* 0x000e640008001106 */
[----:B-1----:R-:W-:Y:S05]  /*35d0*/  @!P0 BRA `(.L_x_72) ;  /* 0x0000006000588947 */ /* 0x002fea0003800000 */
.L_x_71:
[----:B-1----:R-:W-:Y:S01]  /*35e0*/  HFMA2 R4, -RZ, RZ, 0, 5.9604644775390625e-08 ;  /* 0x00000001ff047431 */ /* 0x002fe200000001ff */
[----:B------:R-:W-:Y:S01]  /*35f0*/  UPRMT UR7, UR4, 0x654, UR8 ;  /* 0x0000065404077896 */ /* 0x000fe20008000008 */
[----:B------:R-:W-:Y:S01]  /*3600*/  IMAD.MOV.U32 R7, RZ, RZ, 0xffff ;  /* 0x0000ffffff077424 */ /* 0x000fe200078e00ff */
[----:B------:R-:W-:Y:S01]  /*3610*/  PRMT R2, R2, 0x654, R3 ;  /* 0x0000065402027816 */ /* 0x000fe20000000003 */
[----:B------:R-:W-:Y:S02]  /*3620*/  IMAD.MOV.U32 R5, RZ, RZ, 0x4 ;  /* 0x00000004ff057424 */ /* 0x000fe400078e00ff */
[----:B------:R-:W-:Y:S01]  /*3630*/  IMAD.SHL.U32 R8, R9, 0x20, RZ ;  /* 0x0000002009087824 */ /* 0x000fe200078e00ff */
[----:B------:R-:W-:Y:S02]  /*3640*/  MOV R3, UR7 ;  /* 0x0000000700037c02 */ /* 0x000fe40008000f00 */
[-C--:B------:R-:W-:Y:S01]  /*3650*/  SHF.L.U32 R7, R7, R9.reuse, RZ ;  /* 0x0000000907077219 */ /* 0x080fe200000006ff */
[----:B------:R1:W-:Y:S01]  /*3660*/  SYNCS.ARRIVE.TRANS64.RED RZ, [UR7], R5 ;  /* 0x00000005ffff79a7 */ /* 0x0003e20008000407 */
[----:B------:R-:W-:Y:S01]  /*3670*/  SHF.L.U32 R6, R4, R9, RZ ;  /* 0x0000000904067219 */ /* 0x000fe200000006ff */
[----:B------:R1:W-:Y:S04]  /*3680*/  STS [UR45+0x1d0], R8 ;  /* 0x0001d008ff007988 */ /* 0x0003e8000800082d */
[----:B------:R1:W-:Y:S04]  /*3690*/  STAS [R2.64], R9 ;  /* 0x0000000902007dbd */ /* 0x0003e8000c0008ff */
[----:B------:R1:W-:Y:S04]  /*36a0*/  ATOMS.OR RZ, [UR6+0x14], R7 ;  /* 0x00001407ffff798c */ /* 0x0003e8000b000006 */
[----:B------:R1:W-:Y:S04]  /*36b0*/  ATOMS.OR RZ, [UR6+0x18], R6 ;  /* 0x00001806ffff798c */ /* 0x0003e8000b000006 */
[----:B------:R1:W-:Y:S02]  /*36c0*/  ATOMS.XOR RZ, [UR6+0x10], R4 ;  /* 0x00001004ffff798c */ /* 0x0003e4000b800006 */
.L_x_68:
[----:B------:R-:W-:Y:S05]  /*36d0*/  BSYNC B0 ;  /* 0x0000000000007941 */ /* 0x000fea0003800000 */
.L_x_67:
[----:B------:R-:W-:Y:S05]  /*36e0*/  BRA.U UP0, `(.L_x_73) ;  /* 0x00000001006c7547 */ /* 0x000fea000b800000 */
[----:B------:R-:W-:-:S03]  /*36f0*/  UMOV UR7, 0xffffffff ;  /* 0xffffffff00077882 */ /* 0x000fc60000000000 */
[----:B------:R-:W-:Y:S05]  /*3700*/  BRA.DIV UR7, `(.L_x_74) ;  /* 0x0000006207247947 */ /* 0x000fea000b800000 */
[----:B------:R-:W-:-:S13]  /*3710*/  ELECT P6, URZ, PT ;  /* 0x0000000000ff782f */ /* 0x000fda00038c0000 */
.L_x_195:
[----:B------:R-:W-:Y:S05]  /*3720*/  @!P6 BRA `(.L_x_73) ;  /* 0x00000000005ce947 */ /* 0x000fea0003800000 */
[----:B-1----:R-:W1:Y:S02]  /*3730*/  LDS R3, [UR6+0x10] ;  /* 0x00001006ff037984 */ /* 0x002e640008000800 */
[----:B-1----:R-:W-:-:S04]  /*3740*/  SHF.L.U32 R3, R3, 0x1f, RZ ;  /* 0x0000001f03037819 */ /* 0x002fc800000006ff */
[----:B------:R-:W1:Y:S02]  /*3750*/  SYNCS.PHASECHK.TRANS64.TRYWAIT P0, [UR6+0x8], R3 ;  /* 0x00000803ff0075a7 */ /* 0x000e640008001106 */
[----:B-1----:R-:W-:Y:S05]  /*3760*/  @P0 BRA `(.L_x_75) ;  /* 0x0000000000080947 */ /* 0x002fea0003800000 */
[----:B------:R-:W1:Y:S02]  /*3770*/  SYNCS.PHASECHK.TRANS64.TRYWAIT P0, [UR6+0x8], R3 ;  /* 0x00000803ff0075a7 */ /* 0x000e640008001106 */
[----:B-1----:R-:W-:Y:S05]  /*3780*/  @!P0 BRA `(.L_x_76) ;  /* 0x0000006000248947 */ /* 0x002fea0003800000 */
.L_x_75:
[----:B------:R-:W2:Y:S01]  /*3790*/  LDS R5, [UR45+0x1d0] ;  /* 0x0001d02dff057984 */ /* 0x000ea20008000800 */
[----:B-1----:R-:W-:Y:S02]  /*37a0*/  HFMA2 R2, -RZ, RZ, 0, 5.9604644775390625e-08 ;  /* 0x00000001ff027431 */ /* 0x002fe400000001ff */
[----:B------:R-:W-:Y:S01]  /*37b0*/  IMAD.MOV.U32 R3, RZ, RZ, 0xffff ;  /* 0x0000ffffff037424 */ /* 0x000fe200078e00ff */
[----:B------:R-:W-:Y:S01]  /*37c0*/  UPRMT UR7, UR4, 0x654, UR8 ;  /* 0x0000065404077896 */ /* 0x000fe20008000008 */
[----:B--2---:R-:W-:-:S03]  /*37d0*/  IMAD.SHL.U32 R4, R5, 0x20, RZ ;  /* 0x0000002005047824 */ /* 0x004fc600078e00ff */
[-C--:B------:R-:W-:Y:S02]  /*37e0*/  SHF.L.U32 R3, R3, R5.reuse, RZ ;  /* 0x0000000503037219 */ /* 0x080fe400000006ff */
[----:B------:R-:W-:Y:S01]  /*37f0*/  SHF.L.U32 R5, R2, R5, RZ ;  /* 0x0000000502057219 */ /* 0x000fe200000006ff */
[----:B------:R2:W-:Y:S04]  /*3800*/  STS [UR45+0x1d0], R4 ;  /* 0x0001d004ff007988 */ /* 0x0005e8000800082d */
[----:B------:R2:W-:Y:S04]  /*3810*/  ATOMS.OR RZ, [UR6+0x14], R3 ;  /* 0x00001403ffff798c */ /* 0x0005e8000b000006 */
[----:B------:R2:W-:Y:S01]  /*3820*/  ATOMS.OR RZ, [UR6+0x18], R5 ;  /* 0x00001805ffff798c */ /* 0x0005e2000b000006 */
[----:B------:R-:W-:Y:S03]  /*3830*/  SYNCS.ARRIVE.TRANS64.RED.A1T0 RZ, [UR7], RZ ;  /* 0x000000ffffff79a7 */ /* 0x000fe60008100407 */
[----:B------:R2:W-:Y:S01]  /*3840*/  ATOMS.XOR RZ, [UR6+0x10], R2 ;  /* 0x00001002ffff798c */ /* 0x0005e2000b800006 */
[----:B------:R-:W-:Y:S05]  /*3850*/  BRA `(.L_x_73) ;  /* 0x0000000000107947 */ /* 0x000fea0003800000 */
.L_x_66:
[----:B------:R-:W-:-:S05]  /*3860*/  MOV R2, 0xffffffff ;  /* 0xffffffff00027802 */ /* 0x000fca0000000f00 */
[----:B------:R1:W-:Y:S02]  /*3870*/  STS [UR45+0x1d0], R2 ;  /* 0x0001d002ff007988 */ /* 0x0003e4000800082d */
[----:B-1----:R-:W-:Y:S02]  /*3880*/  MOV R2, 0x38a0 ;  /* 0x000038a000027802 */ /* 0x002fe40000000f00 */
[----:B-----5:R-:W-:Y:S05]  /*3890*/  CALL.REL.NOINC `($__internal_1_$__cuda_sm10x_tcgen05_guardrail_trap_phase_invalid_during_alloc) ;  /* 0x0000006400f87944 */ /* 0x020fea0003c00000 */
.L_x_73:
[----:B------:R-:W-:Y:S05]  /*38a0*/  WARPSYNC.ALL ;  /* 0x0000000000007948 */ /* 0x000fea0003800000 */
[----:B------:R-:W3:Y:S01]  /*38b0*/  S2UR UR7, SR_CgaCtaId ;  /* 0x00000000000779c3 */ /* 0x000ee20000008800 */
[----:B------:R-:W-:Y:S01]  /*38c0*/  UMOV UR6, 0x400 ;  /* 0x0000040000067882 */ /* 0x000fe20000000000 */
[----:B------:R-:W-:-:S06]  /*38d0*/  NOP ;  /* 0x0000000000007918 */ /* 0x000fcc0000000000 */
[----:B------:R-:W-:Y:S06]  /*38e0*/  BAR.ARV 0x6, 0xa0 ;  /* 0x0182800000007b1d */ /* 0x000fec0000002000 */
[----:B------:R-:W4:Y:S01]  /*38f0*/  LDCU UR8, c[0x0][0x38c] ;  /* 0x00007180ff0877ac */ /* 0x000f220008000800 */
[----:B------:R-:W-:Y:S01]  /*3900*/  LOP3.LUT R10, R10, 0xffff, RZ, 0xc0, !PT ;  /* 0x0000ffff0a0a7812 */ /* 0x000fe200078ec0ff */
[----:B-1----:R-:W-:Y:S01]  /*3910*/  IMAD.MOV.U32 R9, RZ, RZ, 0x1 ;  /* 0x00000001ff097424 */ /* 0x002fe200078e00ff */
[----:B------:R-:W-:Y:S01]  /*3920*/  LOP3.LUT R0, R0, 0xffff, RZ, 0xc0, !PT ;  /* 0x0000ffff00007812 */ /* 0x000fe200078ec0ff */
[----:B------:R-:W-:Y:S01]  /*3930*/  IMAD.MOV.U32 R8, RZ, RZ, RZ ;  /* 0x000000ffff087224 */ /* 0x000fe200078e00ff */
[----:B------:R-:W-:Y:S01]  /*3940*/  R2UR UR12, R10 ;  /* 0x000000000a0c72ca */ /* 0x000fe200000e0000 */
[----:B------:R-:W-:Y:S01]  /*3950*/  UMOV UR19, URZ ;  /* 0x000000ff00137c82 */ /* 0x000fe20008000000 */
[----:B------:R-:W-:Y:S01]  /*3960*/  R2UR UR11, R0 ;  /* 0x00000000000b72ca */ /* 0x000fe200000e0000 */
[----:B------:R-:W-:Y:S01]  /*3970*/  UMOV UR18, URZ ;  /* 0x000000ff00127c82 */ /* 0x000fe20008000000 */
[----:B------:R-:W-:Y:S01]  /*3980*/  UMOV UR17, URZ ;  /* 0x000000ff00117c82 */ /* 0x000fe20008000000 */
[----:B---3--:R-:W-:-:S02]  /*3990*/  ULEA UR7, UR7, UR6, 0x18 ;  /* 0x0000000607077291 */ /* 0x008fc4000f8ec0ff */
[----:B------:R-:W-:Y:S02]  /*39a0*/  UISETP.NE.AND UP2, UPT, UR5, URZ, UPT ;  /* 0x000000ff0500728c */ /* 0x000fe4000bf45270 */
[----:B------:R-:W-:Y:S02]  /*39b0*/  UIADD3 UR13, UPT, UPT, UR7, 0x4300, URZ ;  /* 0x00004300070d7890 */ /* 0x000fe4000fffe0ff */
[----:B------:R-:W-:Y:S02]  /*39c0*/  UIADD3 UR14, UPT, UPT, UR7, 0x1e300, URZ ;  /* 0x0001e300070e7890 */ /* 0x000fe4000fffe0ff */
[----:B----4-:R-:W-:Y:S01]  /*39d0*/  UIADD3 UR8, UPT, UPT, UR8, 0x3f, URZ ;  /* 0x0000003f08087890 */ /* 0x010fe2000fffe0ff */
[----:B--2---:R-:W1:Y:S01]  /*39e0*/  LDS R2, [UR7+0x1d0] ;  /* 0x0001d007ff027984 */ /* 0x004e620008000800 */
[----:B------:R-:W-:Y:S02]  /*39f0*/  USHF.R.U32.HI UR13, URZ, 0x4, UR13 ;  /* 0x00000004ff0d7899 */ /* 0x000fe4000801160d */
[----:B------:R-:W-:-:S02]  /*3a00*/  USHF.R.S32.HI UR6, URZ, 0x1f, UR8 ;  /* 0x0000001fff067899 */ /* 0x000fc40008011408 */
[----:B------:R-:W-:Y:S02]  /*3a10*/  USHF.R.U32.HI UR14, URZ, 0x4, UR14 ;  /* 0x00000004ff0e7899 */ /* 0x000fe4000801160e */
[----:B------:R-:W-:Y:S02]  /*3a20*/  ULEA.HI UR6, UR6, UR8, URZ, 0x6 ;  /* 0x0000000806067291 */ /* 0x000fe4000f8f30ff */
[----:B------:R-:W-:Y:S02]  /*3a30*/  ULOP3.LUT UR13, UR13, 0x3fff, URZ, 0xc0, !UPT ;  /* 0x00003fff0d0d7892 */ /* 0x000fe4000f8ec0ff */
[----:B------:R-:W-:Y:S02]  /*3a40*/  USHF.R.S32.HI UR6, URZ, 0x6, UR6 ;  /* 0x00000006ff067899 */ /* 0x000fe40008011406 */
[----:B------:R-:W-:Y:S02]  /*3a50*/  ULOP3.LUT UR14, UR14, 0x3fff, URZ, 0xc0, !UPT ;  /* 0x00003fff0e0e7892 */ /* 0x000fe4000f8ec0ff */
[----:B------:R-:W-:Y:S01]  /*3a60*/  UISETP.LT.AND UP0, UPT, UR6, 0x1, UPT ;  /* 0x000000010600788c */ /* 0x000fe2000bf01270 */
[----:B------:R-:W-:Y:S01]  /*3a70*/  UMOV UR28, 0x0 ;  /* 0x00000000001c7882 */ /* 0x000fe20000000000 */
[----:B------:R-:W-:Y:S01]  /*3a80*/  UMOV UR29, 0x8200010 ;  /* 0x08200010001d7882 */ /* 0x000fe20000000000 */
[----:B------:R-:W-:-:S02]  /*3a90*/  ULOP3.LUT UR13, UR13, 0x10000, URZ, 0xfc, !UPT ;  /* 0x000100000d0d7892 */ /* 0x000fc4000f8efcff */
[----:B------:R-:W-:Y:S02]  /*3aa0*/  ULOP3.LUT UR14, UR14, 0x10000, URZ, 0xfc, !UPT ;  /* 0x000100000e0e7892 */ /* 0x000fe4000f8efcff */
[----:B------:R-:W-:Y:S01]  /*3ab0*/  USEL UR20, UR6, 0x1, !UP0 ;  /* 0x0000000106147887 */ /* 0x000fe2000c000000 */
[----:B------:R-:W-:Y:S01]  /*3ac0*/  UMOV UR26, 0x0 ;  /* 0x00000000001a7882 */ /* 0x000fe20000000000 */
[----:B------:R-:W-:Y:S01]  /*3ad0*/  UMOV UR27, 0x8200010 ;  /* 0x08200010001b7882 */ /* 0x000fe20000000000 */
[----:B------:R-:W-:Y:S01]  /*3ae0*/  UMOV UR24, 0x0 ;  /* 0x0000000000187882 */ /* 0x000fe20000000000 */
[----:B------:R-:W-:Y:S01]  /*3af0*/  UMOV UR25, 0x8200010 ;  /* 0x0820001000197882 */ /* 0x000fe20000000000 */
[----:B------:R-:W-:Y:S01]  /*3b00*/  UMOV UR22, 0x0 ;  /* 0x0000000000167882 */ /* 0x000fe20000000000 */
[----:B------:R-:W-:Y:S01]  /*3b10*/  UMOV UR23, 0x8200010 ;  /* 0x0820001000177882 */ /* 0x000fe20000000000 */
[----:B-1----:R-:W-:Y:S02]  /*3b20*/  R2UR UR21, R2 ;  /* 0x00000000021572ca */ /* 0x002fe400000e0000 */
[----:B------:R-:W-:-:S13]  /*3b30*/  CS2R R2, SRZ ;  /* 0x0000000000027805 */ /* 0x000fda000001ff00 */
.L_x_84:
[C---:B------:R-:W-:Y:S02]  /*3b40*/  LEA R0, R8.reuse, UR7, 0x3 ;  /* 0x0000000708007c11 */ /* 0x040fe4000f8e18ff */
[----:B------:R-:W-:Y:S02]  /*3b50*/  SHF.L.U32 R4, R3, 0x1f, RZ ;  /* 0x0000001f03047819 */ /* 0x000fe400000006ff */
[----:B------:R-:W-:Y:S02]  /*3b60*/  LEA R5, R8, UR7, 0x4 ;  /* 0x0000000708057c11 */ /* 0x000fe4000f8e20ff */
[----:B------:R-:W1:Y:S02]  /*3b70*/  SYNCS.PHASECHK.TRANS64.TRYWAIT P0, [R0+URZ+0x120], R4 ;  /* 0x00012004000075a7 */ /* 0x000e6400080011ff */
[----:B-1-34-:R-:W-:Y:S05]  /*3b80*/  @!P0 BRA `(.L_x_77) ;  /* 0x0000005c003c8947 */ /* 0x01afea0003800000 */
.L_x_196:
[----:B-1----:R-:W1:Y:S01]  /*3b90*/  LDS.128 R4, [R5+0x1b0] ;  /* 0x0001b00005047984 */ /* 0x002e620000000c00 */
[----:B------:R-:W-:Y:S02]  /*3ba0*/  VIADD R0, R0, 0x130 ;  /* 0x0000013000007836 */ /* 0x000fe40000000000 */
[----:B------:R-:W-:Y:S01]  /*3bb0*/  VIADD R8, R8, 0x1 ;  /* 0x0000000108087836 */ /* 0x000fe20000000000 */
[----:B------:R-:W-:Y:S01]  /*3bc0*/  @!PT LDS RZ, [RZ] ;  /* 0x00000000fffff984 */ /* 0x000fe20000000800 */
[----:B------:R-:W-:Y:S01]  /*3bd0*/  @!PT LDS RZ, [RZ] ;  /* 0x00000000fffff984 */ /* 0x000fe20000000800 */
[----:B------:R-:W-:Y:S01]  /*3be0*/  @!PT LDS RZ, [RZ] ;  /* 0x00000000fffff984 */ /* 0x000fe20000000800 */
[----:B------:R-:W-:Y:S01]  /*3bf0*/  @!PT LDS RZ, [RZ] ;  /* 0x00000000fffff984 */ /* 0x000fe20000000800 */
[----:B------:R2:W-:Y:S06]  /*3c00*/  MEMBAR.ALL.CTA ;  /* 0x0000000000007992 */ /* 0x0005ec0000008000 */
[----:B--2---:R-:W2:Y:S01]  /*3c10*/  FENCE.VIEW.ASYNC.S ;  /* 0x00000000000073c6 */ /* 0x004ea20000000000 */
[----:B------:R-:W-:-:S04]  /*3c20*/  PRMT R0, RZ, 0x654, R0 ;  /* 0x00000654ff007816 */ /* 0x000fc80000000000 */
[----:B--2---:R2:W-:Y:S01]  /*3c30*/  SYNCS.ARRIVE.TRANS64.RED.A1T0 RZ, [R0+URZ], RZ ;  /* 0x000000ff00ff79a7 */ /* 0x0045e200081004ff */
[----:B-1----:R-:W-:Y:S01]  /*3c40*/  LOP3.LUT P1, RZ, R6, 0x1, RZ, 0xc0, !PT ;  /* 0x0000000106ff7812 */ /* 0x002fe2000782c0ff */
[----:B--2---:R-:W-:-:S12]  /*3c50*/  BRA.U UP2, `(.L_x_78) ;  /* 0x0000000502087547 */ /* 0x004fd8000b800000 */
[----:B------:R-:W1:Y:S01]  /*3c60*/  LDCU UR8, c[0x0][0x38c] ;  /* 0x00007180ff0877ac */ /* 0x000e620008000800 */
[----:B------:R-:W-:Y:S02]  /*3c70*/  PLOP3.LUT P2, PT, PT, PT, PT, 0x80, 0x8 ;  /* 0x000000000008781c */ /* 0x000fe40003f4f070 */
[----:B------:R-:W-:Y:S01]  /*3c80*/  SHF.L.U32 R4, R9, 0x1f, RZ ;  /* 0x0000001f09047819 */ /* 0x000fe200000006ff */
[----:B------:R-:W-:Y:S02]  /*3c90*/  ULEA UR9, UR19, UR7, 0x3 ;  /* 0x0000000713097291 */ /* 0x000fe4000f8e18ff */
[----:B------:R-:W-:Y:S02]  /*3ca0*/  ULEA UR10, UR19, UR21, 0x6 ;  /* 0x00000015130a7291 */ /* 0x000fe4000f8e30ff */
[----:B-1----:R-:W-:-:S06]  /*3cb0*/  UISETP.GE.AND UP0, UPT, UR8, 0x1, UPT ;  /* 0x000000010800788c */ /* 0x002fcc000bf06270 */
[----:B------:R-:W-:-:S05]  /*3cc0*/  PLOP3.LUT P0, PT, PT, PT, UP0, 0x80, 0x8 ;  /* 0x000000000008781c */ /* 0x000fca0003f0f008 */
[----:B------:R-:W-:-:S08]  /*3cd0*/  @UP0 ULEA UR8, UR18, UR7, 0x3 ;  /* 0x0000000712080291 */ /* 0x000fd0000f8e18ff */
[----:B------:R-:W-:-:S04]  /*3ce0*/  @P0 SHF.L.U32 R0, R2, 0x1f, RZ ;  /* 0x0000001f02000819 */ /* 0x000fc800000006ff */
[----:B------:R1:W2:Y:S01]  /*3cf0*/  @P0 SYNCS.PHASECHK.TRANS64.TRYWAIT P2, [UR8], R0 ;  /* 0x00000000ff0005a7 */ /* 0x0002a20008041108 */
[----:B------:R-:W3:Y:S02]  /*3d00*/  SYNCS.PHASECHK.TRANS64.TRYWAIT P0, [UR9+0x160], R4 ;  /* 0x00016004ff0075a7 */ /* 0x000ee40008001109 */
[----:B-123--:R-:W-:Y:S05]  /*3d10*/  @!P0 BRA `(.L_x_79) ;  /* 0x0000005800ec8947 */ /* 0x00efea0003800000 */
.L_x_198:
[----:B------:R-:W-:Y:S01]  /*3d20*/  UMOV UR16, UR17 ;  /* 0x0000001100107c82 */ /* 0x000fe20008000000 */
[----:B------:R-:W-:Y:S05]  /*3d30*/  BRA.U !UP0, `(.L_x_80) ;  /* 0x0000000108c07547 */ /* 0x000fea000b800000 */
[----:B------:R-:W-:Y:S02]  /*3d40*/  UIADD3 UR16, UPT, UPT, UR20, UR17, URZ ;  /* 0x0000001114107290 */ /* 0x000fe4000fffe0ff */
[----:B------:R-:W-:Y:S01]  /*3d50*/  UPLOP3.LUT UP3, UPT, UPT, UPT, UPT, 0x40, 0x4 ;  /* 0x000000000004789c */ /* 0x000fe20003f6e870 */
[----:B------:R-:W-:Y:S01]  /*3d60*/  UMOV UR15, UR6 ;  /* 0x00000006000f7c82 */ /* 0x000fe20008000000 */
[----:B------:R-:W-:-:S09]  /*3d70*/  UMOV UR46, UR18 ;  /* 0x00000012002e7c82 */ /* 0x000fd20008000000 */
.L_x_83:
[----:B--2---:R-:W-:Y:S01]  /*3d80*/  ULEA UR8, UR46, UR7, 0x3 ;  /* 0x000000072e087291 */ /* 0x004fe2000f8e18ff */
[----:B---3--:R-:W-:Y:S11]  /*3d90*/  @P2 BRA `(.L_x_81) ;  /* 0x00000000000c2947 */ /* 0x008ff60003800000 */
[----:B-1----:R-:W-:Y:S04]  /*3da0*/  SHF.L.U32 R4, R2, 0x1f, RZ ;  /* 0x0000001f02047819 */ /* 0x002fe800000006ff */
[----:B------:R-:W1:Y:S02]  /*3db0*/  SYNCS.PHASECHK.TRANS64.TRYWAIT P0, [UR8], R4 ;  /* 0x00000004ff0075a7 */ /* 0x000e640008001108 */
[----:B-1----:R-:W-:Y:S05]  /*3dc0*/  @!P0 BRA `(.L_x_82) ;  /* 0x0000005800d88947 */ /* 0x002fea0003800000 */
.L_x_81:
[----:B------:R-:W-:Y:S01]  /*3dd0*/  UISETP.NE.AND UP0, UPT, UR15, 0x1, UPT ;  /* 0x000000010f00788c */ /* 0x000fe2000bf05270 */
[----:B------:R-:W-:Y:S01]  /*3de0*/  PLOP3.LUT P2, PT, PT, PT, PT, 0x80, 0x8 ;  /* 0x000000000008781c */ /* 0x000fe20003f4f070 */
[----:B------:R-:W-:Y:S02]  /*3df0*/  UIADD3 UR18, UPT, UPT, UR46, 0x1, URZ ;  /* 0x000000012e127890 */ /* 0x000fe4000fffe0ff */
[----:B------:R-:W-:Y:S02]  /*3e00*/  ULEA UR32, UR46, UR14, 0x9 ;  /* 0x0000000e2e207291 */ /* 0x000fe4000f8e48ff */
[----:B------:R-:W-:Y:S01]  /*3e10*/  UISETP.NE.AND UP1, UPT, UR18, 0xd, UPT ;  /* 0x0000000d1200788c */ /* 0x000fe2000bf25270 */
[----:B------:R-:W-:Y:S01]  /*3e20*/  PLOP3.LUT P0, PT, PT, PT, UP0, 0x80, 0x8 ;  /* 0x000000000008781c */ /* 0x000fe20003f0f008 */
[----:B------:R-:W-:Y:S02]  /*3e30*/  UIADD3 UR44, UPT, UPT, UR32, 0x2, URZ ;  /* 0x00000002202c7890 */ /* 0x000fe4000fffe0ff */
[----:B------:R-:W-:Y:S02]  /*3e40*/  USEL UR31, URZ, 0x1, UP1 ;  /* 0x00000001ff1f7887 */ /* 0x000fe40008800000 */
[----:B------:R-:W-:Y:S02]  /*3e50*/  USEL UR18, UR18, URZ, UP1 ;  /* 0x000000ff12127287 */ /* 0x000fe40008800000 */
[----:B------:R-:W-:Y:S02]  /*3e60*/  UIADD3 UR40, UPT, UPT, UR32, 0x4, URZ ;  /* 0x0000000420287890 */ /* 0x000fe4000fffe0ff */
[----:B------:R-:W-:Y:S01]  /*3e70*/  @UP0 ULEA UR30, UR18, UR7, 0x3 ;  /* 0x00000007121e0291 */ /* 0x000fe2000f8e18ff */
[----:B------:R-:W-:Y:S01]  /*3e80*/  LOP3.LUT R2, R2, UR31, RZ, 0x3c, !PT ;  /* 0x0000001f02027c12 */ /* 0x000fe2000f8e3cff */
[----:B------:R-:W-:Y:S02]  /*3e90*/  UIADD3 UR36, UPT, UPT, UR32, 0x6, URZ ;  /* 0x0000000620247890 */ /* 0x000fe4000fffe0ff */
[----:B------:R-:W-:Y:S01]  /*3ea0*/  UIADD3 UR8, UPT, UPT, UR8, 0x68, URZ ;  /* 0x0000006808087890 */ /* 0x000fe2000fffe0ff */
[----:B-1----:R-:W-:Y:S01]  /*3eb0*/  @P0 SHF.L.U32 R0, R2, 0x1f, RZ ;  /* 0x0000001f02000819 */ /* 0x002fe200000006ff */
[----:B------:R-:W-:Y:S02]  /*3ec0*/  UIADD3 UR17, UPT, UPT, UR17, 0x1, URZ ;  /* 0x0000000111117890 */ /* 0x000fe4000fffe0ff */
[----:B------:R-:W-:Y:S01]  /*3ed0*/  UIADD3 UR15, UPT, UPT, UR15, -0x1, URZ ;  /* 0xffffffff0f0f7890 */ /* 0x000fe2000fffe0ff */
[----:B------:R2:W3:Y:S01]  /*3ee0*/  @P0 SYNCS.PHASECHK.TRANS64.TRYWAIT P2, [UR30], R0 ;  /* 0x00000000ff0005a7 */ /* 0x0004e2000804111e */
[----:B------:R-:W-:Y:S02]  /*3ef0*/  ULEA UR30, UR46, UR13, 0x9 ;  /* 0x0000000d2e1e7291 */ /* 0x000fe4000f8e48ff */
[----:B------:R-:W-:Y:S02]  /*3f00*/  UISETP.NE.AND UP0, UPT, UR17, UR16, UPT ;  /* 0x000000101100728c */ /* 0x000fe4000bf05270 */
[----:B------:R-:W-:Y:S02]  /*3f10*/  UIADD3 UR42, UPT, UPT, UR30, 0x2, URZ ;  /* 0x000000021e2a7890 */ /* 0x000fe4000fffe0ff */
[----:B------:R-:W-:Y:S02]  /*3f20*/  UIADD3 UR38, UPT, UPT, UR30, 0x4, URZ ;  /* 0x000000041e267890 */ /* 0x000fe4000fffe0ff */
[----:B------:R-:W-:Y:S01]  /*3f30*/  UIADD3 UR34, UPT, UPT, UR30, 0x6, URZ ;  /* 0x000000061e227890 */ /* 0x000fe2000fffe0ff */
[----:B------:R-:W-:Y:S01]  /*3f40*/  UMOV UR33, 0x40004040 ;  /* 0x4000404000217882 */ /* 0x000fe20000000000 */
[----:B------:R-:W-:Y:S01]  /*3f50*/  UMOV UR31, 0x40004040 ;  /* 0x40004040001f7882 */ /* 0x000fe20000000000 */
[----:B------:R-:W-:Y:S01]  /*3f60*/  UMOV UR45, 0x40004040 ;  /* 0x40004040002d7882 */ /* 0x000fe20000000000 */
[----:B------:R2:W-:Y:S01]  /*3f70*/  UTCHMMA.2CTA gdesc[UR30], gdesc[UR32], tmem[UR10], tmem[UR28], idesc[UR29], UP3 ;  /* 0x00ff1c201e0075ea */ /* 0x0005e20009a0000a */
[----:B------:R-:W-:Y:S01]  /*3f80*/  UPLOP3.LUT UP3, UPT, UPT, UPT, UPT, 0x80, 0x8 ;  /* 0x000000000008789c */ /* 0x000fe20003f6f070 */
[----:B------:R-:W-:Y:S01]  /*3f90*/  UMOV UR43, 0x40004040 ;  /* 0x40004040002b7882 */ /* 0x000fe20000000000 */
[----:B------:R-:W-:Y:S01]  /*3fa0*/  UMOV UR41, 0x40004040 ;  /* 0x4000404000297882 */ /* 0x000fe20000000000 */
[----:B------:R2:W-:Y:S01]  /*3fb0*/  UTCHMMA.2CTA gdesc[UR42], gdesc[UR44], tmem[UR10], tmem[UR26], idesc[UR27], UPT ;  /* 0x00ff1a2c2a0075ea */ /* 0x0005e2000ba0000a */
[----:B------:R-:W-:Y:S01]  /*3fc0*/  UMOV UR39, 0x40004040 ;  /* 0x4000404000277882 */ /* 0x000fe20000000000 */
[----:B------:R-:W-:Y:S01]  /*3fd0*/  UMOV UR37, 0x40004040 ;  /* 0x4000404000257882 */ /* 0x000fe20000000000 */
[----:B------:R-:W-:Y:S01]  /*3fe0*/  UMOV UR35, 0x40004040 ;  /* 0x4000404000237882 */ /* 0x000fe20000000000 */
[----:B------:R2:W-:Y:S01]  /*3ff0*/  UTCHMMA.2CTA gdesc[UR38], gdesc[UR40], tmem[UR10], tmem[UR24], idesc[UR25], UPT ;  /* 0x00ff1828260075ea */ /* 0x0005e2000ba0000a */
[----:B------:R2:W-:Y:S01]  /*4000*/  UTCHMMA.2CTA gdesc[UR34], gdesc[UR36], tmem[UR10], tmem[UR22], idesc[UR23], UPT ;  /* 0x00ff1624220075ea */ /* 0x0005e2000ba0000a */
[----:B------:R2:W-:Y:S01]  /*4010*/  UTCBAR.2CTA.MULTICAST [UR8], URZ, UR12 ;  /* 0x000000ff080073e9 */ /* 0x0005e2000820080c */
[----:B------:R-:W-:Y:S01]  /*4020*/  UMOV UR46, UR18 ;  /* 0x00000012002e7c82 */ /* 0x000fe20008000000 */
[----:B------:R-:W-:Y:S05]  /*4030*/  BRA.U UP0, `(.L_x_83) ;  /* 0xfffffffd00507547 */ /* 0x000fea000b83ffff */
.L_x_80:
[----:B------:R-:W-:Y:S01]  /*4040*/  UIADD3 UR9, UPT, UPT, UR9, 0x140, URZ ;  /* 0x0000014009097890 */ /* 0x000fe2000fffe0ff */
[----:B------:R-:W-:-:S08]  /*4050*/  UMOV UR17, UR16 ;  /* 0x0000001000117c82 */ /* 0x000fd00008000000 */
[----:B------:R4:W-:Y:S01]  /*4060*/  UTCBAR.2CTA.MULTICAST [UR9], URZ, UR11 ;  /* 0x000000ff090073e9 */ /* 0x0009e2000820080b */
[----:B------:R-:W-:Y:S02]  /*4070*/  NOP ;  /* 0x0000000000007918 */ /* 0x000fe40000000000 */
.L_x_78:
[----:B------:R-:W-:Y:S01]  /*4080*/  UIADD3 UR19, UPT, UPT, UR19, 0x1, URZ ;  /* 0x0000000113137890 */ /* 0x000fe2000fffe0ff */
[----:B------:R-:W-:-:S03]  /*4090*/  ISETP.NE.AND P0, PT, R8, 0x2, PT ;  /* 0x000000020800780c */ /* 0x000fc60003f05270 */
[----:B------:R-:W-:Y:S01]  /*40a0*/  UISETP.NE.AND UP0, UPT, UR19, 0x4, UPT ;  /* 0x000000041300788c */ /* 0x000fe2000bf05270 */
[----:B-12---:R-:W-:Y:S02]  /*40b0*/  SEL R0, RZ, 0x1, P0 ;  /* 0x00000001ff007807 */ /* 0x006fe40000000000 */
[----:B------:R-:W-:Y:S01]  /*40c0*/  SEL R8, R8, RZ, P0 ;  /* 0x000000ff08087207 */ /* 0x000fe20000000000 */
[----:B------:R-:W-:Y:S01]  /*40d0*/  USEL UR8, URZ, 0x1, UP0 ;  /* 0x00000001ff087887 */ /* 0x000fe20008000000 */
[----:B------:R-:W-:Y:S01]  /*40e0*/  LOP3.LUT R3, R3, R0, RZ, 0x3c, !PT ;  /* 0x0000000003037212 */ /* 0x000fe200078e3cff */
[----:B------:R-:W-:-:S04]  /*40f0*/  USEL UR19, UR19, URZ, UP0 ;  /* 0x000000ff13137287 */ /* 0x000fc80008000000 */
[----:B------:R-:W-:Y:S01]  /*4100*/  LOP3.LUT R9, R9, UR8, RZ, 0x3c, !PT ;  /* 0x0000000809097c12 */ /* 0x000fe2000f8e3cff */
[----:B------:R-:W-:Y:S07]  /*4110*/  @P1 BRA `(.L_x_84) ;  /* 0xfffffff800881947 */ /* 0x000fee000383ffff */
[----:B------:R-:W1:Y:S01]  /*4120*/  S2UR UR6, SR_CgaCtaId ;  /* 0x00000000000679c3 */ /* 0x000e620000008800 */
[----:B------:R-:W-:Y:S01]  /*4130*/  ELECT P0, URZ, PT ;  /* 0x0000000000ff782f */ /* 0x000fe20003800000 */
[----:B------:R-:W-:Y:S01]  /*4140*/  HFMA2 R0, -RZ, RZ, 0, 5.9604644775390625e-08 ;  /* 0x00000001ff007431 */ /* 0x000fe200000001ff */
[----:B------:R-:W-:-:S05]  /*4150*/  UMOV UR8, 0x40 ;  /* 0x0000004000087882 */ /* 0x000fca0000000000 */
[----:B------:R-:W-:Y:S01]  /*4160*/  UVIRTCOUNT.DEALLOC.SMPOOL 0x80 ;  /* 0x000000800000784c */ /* 0x000fe20000000000 */
[----:B------:R-:W-:Y:S02]  /*4170*/  UISETP.NE.AND UP0, UPT, UR5, URZ, UPT ;  /* 0x000000ff0500728c */ /* 0x000fe4000bf05270 */
[----:B-1----:R-:W-:-:S09]  /*4180*/  ULEA UR6, UR6, UR8, 0x18 ;  /* 0x0000000806067291 */ /* 0x002fd2000f8ec0ff */
[----:B------:R1:W-:Y:S01]  /*4190*/  @P0 STS.U8 [UR6+0x1c], R0 ;  /* 0x00001c00ff000988 */ /* 0x0003e20008000006 */
[----:B------:R-:W-:Y:S05]  /*41a0*/  BRA.U UP0, `(.L_x_85) ;  /* 0x0000000100a07547 */ /* 0x000fea000b800000 */
[----:B------:R-:W-:Y:S01]  /*41b0*/  UIADD3 UR5, UPT, UPT, UR7, 0x160, URZ ;  /* 0x0000016007057890 */ /* 0x000fe2000fffe0ff */
[----:B------:R-:W-:-:S03]  /*41c0*/  SHF.L.U32 R2, R9, 0x1f, RZ ;  /* 0x0000001f09027819 */ /* 0x000fc600000006ff */
[----:B------:R-:W-:-:S09]  /*41d0*/  ULEA UR8, UR19, UR5, 0x3 ;  /* 0x0000000513087291 */ /* 0x000fd2000f8e18ff */
[----:B------:R-:W2:Y:S02]  /*41e0*/  SYNCS.PHASECHK.TRANS64.TRYWAIT P0, [UR8], R2 ;  /* 0x00000002ff0075a7 */ /* 0x000ea40008001108 */
[----:B--2---:R-:W-:Y:S05]  /*41f0*/  @!P0 BRA `(.L_x_86) ;  /* 0x0000005400e48947 */ /* 0x004fea0003800000 */
.L_x_201:
[----:B----4-:R-:W-:-:S04]  /*4200*/  UIADD3 UR9, UPT, UPT, UR19, 0x1, URZ ;  /* 0x0000000113097890 */ /* 0x010fc8000fffe0ff */
        /* <DEDUP_REMOVED lines=8> */
.L_x_203:
        /* <DEDUP_REMOVED lines=9> */
.L_x_205:
[----:B------:R-:W-:-:S04]  /*4320*/  UIADD3 UR9, UPT, UPT, UR9, 0x1, URZ ;  /* 0x0000000109097890 */ /* 0x000fc8000fffe0ff */
[----:B------:R-:W-:-:S04]  /*4330*/  UISETP.NE.AND UP1, UPT, UR9, 0x4, UPT ;  /* 0x000000040900788c */ /* 0x000fc8000bf25270 */
[----:B------:R-:W-:Y:S02]  /*4340*/  USEL UR8, URZ, 0x1, UP1 ;  /* 0x00000001ff087887 */ /* 0x000fe40008800000 */
[----:B------:R-:W-:-:S04]  /*4350*/  USEL UR9, UR9, URZ, UP1 ;  /* 0x000000ff09097287 */ /* 0x000fc80008800000 */
[----:B------:R-:W-:Y:S01]  /*4360*/  ULEA UR9, UR9, UR5, 0x3 ;  /* 0x0000000509097291 */ /* 0x000fe2000f8e18ff */
[----:B------:R-:W-:-:S04]  /*4370*/  LOP3.LUT R2, R2, UR8, RZ, 0x3c, !PT ;  /* 0x0000000802027c12 */ /* 0x000fc8000f8e3cff */
[----:B------:R-:W-:Y:S01]  /*4380*/  SHF.L.U32 R2, R2, 0x1f, RZ ;  /* 0x0000001f02027819 */ /* 0x000fe200000006ff */
[----:B-1----:R-:W-:-:S04]  /*4390*/  IMAD.U32 R0, RZ, RZ, UR9 ;  /* 0x00000009ff007e24 */ /* 0x002fc8000f8e00ff */
[----:B------:R1:W2:Y:S03]  /*43a0*/  SYNCS.PHASECHK.TRANS64.TRYWAIT P0, [R0+URZ], R2 ;  /* 0x00000002000075a7 */ /* 0x0002a600080011ff */
[----:B--2---:R-:W-:Y:S05]  /*43b0*/  @!P0 NANOSLEEP.SYNCS 0x989680 ;  /* 0x009896800000895d */ /* 0x004fea0003900000 */
[----:B------:R-:W2:Y:S02]  /*43c0*/  @!P0 SYNCS.PHASECHK.TRANS64 P0, [R0+URZ], R2 ;  /* 0x00000002000085a7 */ /* 0x000ea400080010ff */
[----:B--2---:R-:W-:Y:S05]  /*43d0*/  @P0 BRA `(.L_x_89) ;  /* 0x0000000000200947 */ /* 0x004fea0003800000 */
.L_x_90:
[----:B--2---:R2:W4:Y:S02]  /*43e0*/  SYNCS.PHASECHK.TRANS64.TRYWAIT P0, [R0+URZ], R2 ;  /* 0x00000002000075a7 */ /* 0x00452400080011ff */
[----:B----4-:R-:W-:Y:S05]  /*43f0*/  @!P0 NANOSLEEP.SYNCS 0x989680 ;  /* 0x009896800000895d */ /* 0x010fea0003900000 */
[----:B------:R-:W4:Y:S02]  /*4400*/  @!P0 SYNCS.PHASECHK.TRANS64 P0, [R0+URZ], R2 ;  /* 0x00000002000085a7 */ /* 0x000f2400080010ff */
[----:B----4-:R-:W-:Y:S05]  /*4410*/  @!P0 BRA `(.L_x_90) ;  /* 0xfffffffc00f08947 */ /* 0x010fea000383ffff */
[----:B------:R-:W-:Y:S05]  /*4420*/  BRA `(.L_x_89) ;  /* 0x00000000000c7947 */ /* 0x000fea0003800000 */
.L_x_85:
[----:B------:R-:W-:-:S04]  /*4430*/  UIADD3 UR5, UPT, UPT, UR7, 0x1a0, URZ ;  /* 0x000001a007057890 */ /* 0x000fc8000fffe0ff */
[----:B------:R-:W-:-:S09]  /*4440*/  UPRMT UR5, UR4, 0x654, UR5 ;  /* 0x0000065404057896 */ /* 0x000fd20008000005 */
[----:B------:R-:W-:Y:S03]  /*4450*/  SYNCS.ARRIVE.TRANS64.RED.A1T0 RZ, [UR5], RZ ;  /* 0x000000ffffff79a7 */ /* 0x000fe60008100405 */
.L_x_89:
[----:B-12---:R-:W-:Y:S01]  /*4460*/  SHF.L.U32 R2, RZ, 0x1f, RZ ;  /* 0x0000001fff027819 */ /* 0x006fe200000006ff */
[----:B------:R-:W-:Y:S01]  /*4470*/  UIADD3 UR5, UPT, UPT, UR7, 0x1a0, URZ ;  /* 0x000001a007057890 */ /* 0x000fe2000fffe0ff */
[----:B------:R-:W-:Y:S02]  /*4480*/  PLOP3.LUT P0, PT, PT, PT, UP0, 0x80, 0x8 ;  /* 0x000000000008781c */ /* 0x000fe40003f0f008 */
[----:B------:R-:W1:Y:S02]  /*4490*/  SYNCS.PHASECHK.TRANS64.TRYWAIT P1, [UR7+0x1a0], R2 ;  /* 0x0001a002ff0075a7 */ /* 0x000e640008021107 */
[----:B-1----:R-:W-:Y:S09]  /*44a0*/  @!P1 BRA `(.L_x_91) ;  /* 0x0000005400809947 */ /* 0x002ff20003800000 */
.L_x_207:
[----:B------:R-:W-:Y:S01]  /*44b0*/  @!UP0 UPRMT UR5, UR4, 0x654, UR5 ;  /* 0x0000065404058896 */ /* 0x000fe20008000005 */
[----:B------:R-:W-:Y:S02]  /*44c0*/  UMOV UR8, 0xffff ;  /* 0x0000ffff00087882 */ /* 0x000fe40000000000 */
[----:B------:R-:W-:-:S06]  /*44d0*/  UMOV UR4, 0x1 ;  /* 0x0000000100047882 */ /* 0x000fcc0000000000 */
[----:B------:R-:W-:Y:S01]  /*44e0*/  @!P0 SYNCS.ARRIVE.TRANS64.RED.A1T0 RZ, [UR5], RZ ;  /* 0x000000ffffff89a7 */ /* 0x000fe20008100405 */
[----:B------:R-:W-:Y:S01]  /*44f0*/  NOP ;  /* 0x0000000000007918 */ /* 0x000fe20000000000 */
[----:B-1----:R-:W1:Y:S01]  /*4500*/  LDS R0, [UR6+0x14] ;  /* 0x00001406ff007984 */ /* 0x002e620008000800 */
[----:B------:R-:W-:-:S04]  /*4510*/  ULOP3.LUT UR5, UR21, 0xffff, URZ, 0xc0, !UPT ;  /* 0x0000ffff15057892 */ /* 0x000fc8000f8ec0ff */
[----:B------:R-:W-:-:S04]  /*4520*/  USHF.R.U32.HI UR5, URZ, 0x5, UR5 ;  /* 0x00000005ff057899 */ /* 0x000fc80008011605 */
[----:B------:R-:W-:Y:S02]  /*4530*/  USHF.L.U32 UR8, UR8, UR5, URZ ;  /* 0x0000000508087299 */ /* 0x000fe400080006ff */
[----:B------:R-:W-:-:S04]  /*4540*/  USHF.L.U32 UR4, UR4, UR5, URZ ;  /* 0x0000000504047299 */ /* 0x000fc800080006ff */
[----:B-1----:R-:W-:-:S04]  /*4550*/  LOP3.LUT R0, R0, UR8, RZ, 0xc0, !PT ;  /* 0x0000000800007c12 */ /* 0x002fc8000f8ec0ff */
[----:B------:R-:W-:-:S13]  /*4560*/  ISETP.NE.AND P0, PT, R0, UR8, PT ;  /* 0x0000000800007c0c */ /* 0x000fda000bf05270 */
[----:B------:R-:W-:Y:S05]  /*4570*/  @P0 BRA `(.L_x_92) ;  /* 0x0000000000580947 */ /* 0x000fea0003800000 */
[----:B------:R-:W1:Y:S02]  /*4580*/  LDS R0, [UR6+0x18] ;  /* 0x00001806ff007984 */ /* 0x000e640008000800 */
[----:B-1----:R-:W-:-:S04]  /*4590*/  LOP3.LUT R0, R0, UR4, RZ, 0xc0, !PT ;  /* 0x0000000400007c12 */ /* 0x002fc8000f8ec0ff */
[----:B------:R-:W-:-:S13]  /*45a0*/  ISETP.NE.AND P0, PT, R0, UR4, PT ;  /* 0x0000000400007c0c */ /* 0x000fda000bf05270 */
[----:B------:R-:W-:Y:S05]  /*45b0*/  @P0 BRA `(.L_x_93) ;  /* 0x00000000003c0947 */ /* 0x000fea0003800000 */
[----:B------:R-:W1:Y:S01]  /*45c0*/  S2R R2, SR_LANEID ;  /* 0x0000000000027919 */ /* 0x000e620000000000 */
[----:B------:R-:W-:Y:S01]  /*45d0*/  ULOP3.LUT UR8, URZ, UR8, URZ, 0x33, !UPT ;  /* 0x00000008ff087292 */ /* 0x000fe2000f8e33ff */
[----:B------:R-:W-:Y:S02]  /*45e0*/  VOTEU.ANY UR7, UPT, PT ;  /* 0x0000000000077886 */ /* 0x000fe400038e0100 */
[----:B------:R-:W-:-:S03]  /*45f0*/  UFLO.U32 UR7, UR7 ;  /* 0x00000007000772bd */ /* 0x000fc600080e0000 */
[----:B------:R-:W-:-:S04]  /*4600*/  IMAD.U32 R0, RZ, RZ, UR8 ;  /* 0x00000008ff007e24 */ /* 0x000fc8000f8e00ff */
[----:B------:R2:W3:Y:S02]  /*4610*/  REDUX UR5, R0 ;  /* 0x00000000000573c4 */ /* 0x0004e40000000000 */
[----:B------:R1:W-:Y:S02]  /*4620*/  UTCATOMSWS.AND URZ, UR8 ;  /* 0x0000000800ff79e3 */ /* 0x0003e40008000000 */
[----:B-1----:R-:W-:Y:S02]  /*4630*/  ISETP.EQ.U32.AND P0, PT, R2, UR7, PT ;  /* 0x0000000702007c0c */ /* 0x002fe4000bf02070 */
[----:B--2---:R-:W-:Y:S02]  /*4640*/  LOP3.LUT R0, RZ, UR4, RZ, 0x33, !PT ;  /* 0x00000004ff007c12 */ /* 0x004fe4000f8e33ff */
[----:B---3--:R-:W-:Y:S02]  /*4650*/  MOV R2, UR5 ;  /* 0x0000000500027c02 */ /* 0x008fe40008000f00 */
[----:B------:R-:W1:Y:S07]  /*4660*/  REDUX UR4, R0 ;  /* 0x00000000000473c4 */ /* 0x000e6e0000000000 */
[----:B------:R2:W-:Y:S01]  /*4670*/  @P0 ATOMS.AND RZ, [UR6+0x14], R2 ;  /* 0x00001402ffff098c */ /* 0x0005e2000a800006 */
[----:B-1----:R-:W-:-:S05]  /*4680*/  IMAD.U32 R0, RZ, RZ, UR4 ;  /* 0x00000004ff007e24 */ /* 0x002fca000f8e00ff */
[----:B------:R2:W-:Y:S01]  /*4690*/  @P0 ATOMS.AND RZ, [UR6+0x18], R0 ;  /* 0x00001800ffff098c */ /* 0x0005e2000a800006 */
[----:B------:R-:W-:Y:S05]  /*46a0*/  BRA `(.L_x_94) ;  /* 0x0000000000147947 */ /* 0x000fea0003800000 */
.L_x_93:
[----:B------:R-:W-:Y:S02]  /*46b0*/  MOV R2, 0x46d0 ;  /* 0x000046d000027802 */ /* 0x000fe40000000f00 */
[----:B---345:R-:W-:Y:S05]  /*46c0*/  CALL.REL.NOINC `($__internal_0_$__cuda_sm10x_tcgen05_guardrail_trap_col_being_dealloced_not_returned_by_alloc) ;  /* 0x0000005800607944 */ /* 0x038fea0003c00000 */
[----:B------:R-:W-:Y:S05]  /*46d0*/  BRA `(.L_x_94) ;  /* 0x0000000000087947 */ /* 0x000fea0003800000 */
.L_x_92:
[----:B------:R-:W-:Y:S02]  /*46e0*/  MOV R2, 0x4700 ;  /* 0x0000470000027802 */ /* 0x000fe40000000f00 */
[----:B---345:R-:W-:Y:S05]  /*46f0*/  CALL.REL.NOINC `($__internal_2_$__cuda_sm10x_tcgen05_guardrail_trap_unallocated_columns_being_dealloced) ;  /* 0x00000058006c7944 */ /* 0x038fea0003c00000 */
.L_x_94:
[----:B------:R-:W-:Y:S01]  /*4700*/  NOP ;  /* 0x0000000000007918 */ /* 0x000fe20000000000 */
[----:B----4-:R-:W-:Y:S05]  /*4710*/  EXIT ;  /* 0x000000000000794d */ /* 0x010fea0003800000 */
.L_x_65:
[----:B------:R-:W-:-:S09]  /*4720*/  UISETP.NE.OR UP5, UPT, UR10, 0x3, !UP5 ;  /* 0x000000030a00788c */ /* 0x000fd2000efa5670 */
[----:B------:R-:W-:Y:S05]  /*4730*/  BRA.U UP5, `(.L_x_95) ;  /* 0x0000001105787547 */ /* 0x000fea000b800000 */
[----:B------:R-:W1:Y:S01]  /*4740*/  LDCU.64 UR6, c[0x0][0x888] ;  /* 0x00011100ff0677ac */ /* 0x000e620008000a00 */
[----:B------:R-:W2:Y:S01]  /*4750*/  LDC R0, c[0x0][0xb30] ;  /* 0x0002cc00ff007b82 */ /* 0x000ea20000000800 */
[----:B------:R-:W-:Y:S02]  /*4760*/  HFMA2 R27, -RZ, RZ, 0, 0 ;  /* 0x00000000ff1b7431 */ /* 0x000fe400000001ff */
[----:B------:R-:W-:Y:S01]  /*4770*/  IMAD.MOV.U32 R30, RZ, RZ, 0x1 ;  /* 0x00000001ff1e7424 */ /* 0x000fe200078e00ff */
[----:B------:R-:W3:Y:S01]  /*4780*/  LDCU.64 UR4, c[0x0][0x890] ;  /* 0x00011200ff0477ac */ /* 0x000ee20008000a00 */
[----:B------:R-:W-:Y:S01]  /*4790*/  IMAD.MOV.U32 R29, RZ, RZ, RZ ;  /* 0x000000ffff1d7224 */ /* 0x000fe200078e00ff */
[----:B------:R-:W-:Y:S01]  /*47a0*/  MOV R25, 0x1000 ;  /* 0x0000100000197802 */ /* 0x000fe20000000f00 */
[----:B------:R-:W-:Y:S01]  /*47b0*/  UPLOP3.LUT UP1, UPT, UPT, UPT, UPT, 0x40, 0x4 ;  /* 0x000000000004789c */ /* 0x000fe20003f2e870 */
[----:B------:R-:W4:Y:S08]  /*47c0*/  LDC R24, c[0x0][0x370] ;  /* 0x0000dc00ff187b82 */ /* 0x000f300000000800 */
[----:B------:R-:W4:Y:S01]  /*47d0*/  LDC R3, c[0x0][0xb0c] ;  /* 0x0002c300ff037b82 */ /* 0x000f220000000800 */
[----:B-1----:R-:W-:-:S03]  /*47e0*/  UISETP.NE.U32.AND UP3, UPT, UR6, URZ, UPT ;  /* 0x000000ff0600728c */ /* 0x002fc6000bf65070 */
[----:B------:R-:W-:Y:S01]  /*47f0*/  UMOV UR6, 0x400 ;  /* 0x0000040000067882 */ /* 0x000fe20000000000 */
[----:B------:R-:W-:Y:S02]  /*4800*/  UISETP.NE.AND.EX UP3, UPT, UR7, URZ, UPT, UP3 ;  /* 0x000000ff0700728c */ /* 0x000fe4000bf65330 */
[----:B------:R-:W-:Y:S01]  /*4810*/  ULEA UR6, UR45, UR6, 0x18 ;  /* 0x000000062d067291 */ /* 0x000fe2000f8ec0ff */
[----:B------:R-:W1:Y:S01]  /*4820*/  LDC R18, c[0x0][0xb20] ;  /* 0x0002c800ff127b82 */ /* 0x000e620000000800 */
[----:B---3--:R-:W-:Y:S01]  /*4830*/  UISETP.NE.U32.AND UP4, UPT, UR4, URZ, UPT ;  /* 0x000000ff0400728c */ /* 0x008fe2000bf85070 */
[----:B--2---:R-:W-:Y:S01]  /*4840*/  ISETP.NE.AND P1, PT, R0, 0x1, PT ;  /* 0x000000010000780c */ /* 0x004fe20003f25270 */
[----:B------:R-:W-:Y:S02]  /*4850*/  UIADD3 UR7, UPT, UPT, UR6, 0xe8, URZ ;  /* 0x000000e806077890 */ /* 0x000fe4000fffe0ff */
[----:B------:R-:W-:Y:S02]  /*4860*/  UIADD3 UR41, UPT, UPT, UR6, 0xd0, URZ ;  /* 0x000000d006297890 */ /* 0x000fe4000fffe0ff */
[----:B------:R-:W-:Y:S01]  /*4870*/  UIADD3 UR33, UPT, UPT, UR6, 0xd8, URZ ;  /* 0x000000d806217890 */ /* 0x000fe2000fffe0ff */
[----:B-----5:R-:W2:Y:S01]  /*4880*/  LDC.64 R32, c[0x0][0x348] ;  /* 0x0000d200ff207b82 */ /* 0x020ea20000000a00 */
[----:B------:R-:W-:-:S02]  /*4890*/  UIADD3 UR25, UPT, UPT, UR6, 0xe0, URZ ;  /* 0x000000e006197890 */ /* 0x000fc4000fffe0ff */
[----:B------:R-:W-:Y:S02]  /*48a0*/  UPRMT UR7, UR45, 0x654, UR7 ;  /* 0x000006542d077896 */ /* 0x000fe40008000007 */
[----:B------:R-:W-:-:S03]  /*48b0*/  UISETP.NE.AND.EX UP4, UPT, UR5, URZ, UPT, UP4 ;  /* 0x000000ff0500728c */ /* 0x000fc6000bf85340 */
[----:B------:R-:W3:Y:S08]  /*48c0*/  LDC.64 R16, c[0x0][0xb10] ;  /* 0x0002c400ff107b82 */ /* 0x000ef00000000a00 */
[----:B------:R-:W1:Y:S08]  /*48d0*/  LDC.64 R6, c[0x0][0xb18] ;  /* 0x0002c600ff067b82 */ /* 0x000e700000000a00 */
[----:B------:R-:W1:Y:S08]  /*48e0*/  LDC.64 R4, c[0x0][0xb28] ;  /* 0x0002ca00ff047b82 */ /* 0x000e700000000a00 */
[----:B----4-:R-:W1:Y:S02]  /*48f0*/  LDC R19, c[0x0][0x374] ;  /* 0x0000dd00ff137b82 */ /* 0x010e640000000800 */
.L_x_106:
[----:B------:R-:W-:Y:S02]  /*4900*/  LEA R0, R29, UR6, 0x3 ;  /* 0x000000061d007c11 */ /* 0x000fe4000f8e18ff */
[----:B------:R-:W-:Y:S02]  /*4910*/  SHF.L.U32 R2, R27, 0x1f, RZ ;  /* 0x0000001f1b027819 */ /* 0x000fe400000006ff */
[----:B------:R-:W-:Y:S02]  /*4920*/  LEA R20, R29, UR6, 0x4 ;  /* 0x000000061d147c11 */ /* 0x000fe4000f8e20ff */
[----:B----4-:R-:W4:Y:S02]  /*4930*/  SYNCS.PHASECHK.TRANS64.TRYWAIT P0, [R0+URZ+0x120], R2 ;  /* 0x00012002000075a7 */ /* 0x010f2400080011ff */
[----:B----4-:R-:W-:Y:S05]  /*4940*/  @!P0 BRA `(.L_x_96) ;  /* 0x0000005000708947 */ /* 0x010fea0003800000 */
.L_x_208:
[----:B------:R-:W-:Y:S01]  /*4950*/  ISETP.GE.AND P0, PT, R28, 0x1, PT ;  /* 0x000000011c00780c */ /* 0x000fe20003f06270 */
[----:B------:R-:W5:Y:S01]  /*4960*/  LDS.128 R20, [R20+0x1b0] ;  /* 0x0001b00014147984 */ /* 0x000f620000000c00 */
[----:B----4-:R-:W-:Y:S01]  /*4970*/  VIADD R0, R0, 0x130 ;  /* 0x0000013000007836 */ /* 0x010fe20000000000 */
[----:B------:R-:W-:Y:S01]  /*4980*/  @!PT LDS RZ, [RZ] ;  /* 0x00000000fffff984 */ /* 0x000fe20000000800 */
[----:B------:R-:W-:Y:S01]  /*4990*/  @!PT LDS RZ, [RZ] ;  /* 0x00000000fffff984 */ /* 0x000fe20000000800 */
[----:B------:R-:W-:Y:S01]  /*49a0*/  @!PT LDS RZ, [RZ] ;  /* 0x00000000fffff984 */ /* 0x000fe20000000800 */
[----:B------:R-:W-:Y:S01]  /*49b0*/  @!PT LDS RZ, [RZ] ;  /* 0x00000000fffff984 */ /* 0x000fe20000000800 */
[----:B------:R4:W-:Y:S06]  /*49c0*/  MEMBAR.ALL.CTA ;  /* 0x0000000000007992 */ /* 0x0009ec0000008000 */
[----:B----4-:R-:W4:Y:S01]  /*49d0*/  FENCE.VIEW.ASYNC.S ;  /* 0x00000000000073c6 */ /* 0x010f220000000000 */
[----:B------:R-:W-:Y:S04]  /*49e0*/  PRMT R0, RZ, 0x654, R0 ;  /* 0x00000654ff007816 */ /* 0x000fe80000000000 */
[----:B----4-:R4:W-:Y:S01]  /*49f0*/  SYNCS.ARRIVE.TRANS64.RED.A1T0 RZ, [R0+URZ], RZ ;  /* 0x000000ff00ff79a7 */ /* 0x0109e200081004ff */
[----:B-----5:R-:W-:Y:S11]  /*4a00*/  LOP3.LUT P3, RZ, R22, 0x1, RZ, 0xc0, !PT ;  /* 0x0000000116ff7812 */ /* 0x020ff6000786c0ff */
[----:B------:R-:W-:Y:S02]  /*4a10*/  @!UPT UIADD3 URZ, UPT, UPT, URZ, URZ, URZ ;  /* 0x000000fffffff290 */ /* 0x000fe4000fffe0ff */
[----:B------:R-:W-:Y:S02]  /*4a20*/  @P3 MOV R11, R20 ;  /* 0x00000014000b3202 */ /* 0x000fe40000000f00 */
[----:B------:R-:W-:Y:S01]  /*4a30*/  @P3 LOP3.LUT R10, R21, 0xffff, RZ, 0xc0, !PT ;  /* 0x0000ffff150a3812 */ /* 0x000fe200078ec0ff */
[----:B----4-:R-:W-:Y:S06]  /*4a40*/  @!P0 BRA `(.L_x_97) ;  /* 0x0000000000a48947 */ /* 0x010fec0003800000 */
[-C--:B-1----:R-:W-:Y:S01]  /*4a50*/  IMAD.HI.U32 R0, R19, R7.reuse, RZ ;  /* 0x0000000713007227 */ /* 0x082fe200078e00ff */
[----:B------:R-:W-:Y:S02]  /*4a60*/  ISETP.NE.AND P0, PT, R6, 0x1, PT ;  /* 0x000000010600780c */ /* 0x000fe40003f05270 */
[----:B------:R-:W-:Y:S01]  /*4a70*/  ISETP.NE.AND P2, PT, R28, 0x1, PT ;  /* 0x000000011c00780c */ /* 0x000fe20003f45270 */
[----:B---3--:R-:W-:Y:S01]  /*4a80*/  IMAD.HI.U32 R9, R24, R16, RZ ;  /* 0x0000001018097227 */ /* 0x008fe200078e00ff */
[----:B------:R-:W-:Y:S02]  /*4a90*/  SHF.R.U32.HI R0, RZ, R18, R0 ;  /* 0x00000012ff007219 */ /* 0x000fe40000011600 */
[----:B------:R-:W-:Y:S01]  /*4aa0*/  ISETP.NE.AND P4, PT, R3, 0x1, PT ;  /* 0x000000010300780c */ /* 0x000fe20003f85270 */
[----:B------:R-:W-:Y:S01]  /*4ab0*/  IMAD.HI.U32 R13, R10, R7, RZ ;  /* 0x000000070a0d7227 */ /* 0x000fe200078e00ff */
[----:B------:R-:W-:Y:S02]  /*4ac0*/  SHF.R.U32.HI R9, RZ, R17, R9 ;  /* 0x00000011ff097219 */ /* 0x000fe40000011609 */
[----:B------:R-:W-:Y:S01]  /*4ad0*/  SEL R0, R19, R0, !P0 ;  /* 0x0000000013007207 */ /* 0x000fe20004000000 */
[----:B------:R-:W-:Y:S01]  /*4ae0*/  IMAD.HI.U32 R12, R11, R16, RZ ;  /* 0x000000100b0c7227 */ /* 0x000fe200078e00ff */
[----:B------:R-:W-:Y:S03]  /*4af0*/  SEL R9, R24, R9, !P4 ;  /* 0x0000000918097207 */ /* 0x000fe60006000000 */
[-C--:B------:R-:W-:Y:S01]  /*4b00*/  IMAD.HI.U32 R8, R0, R4.reuse, RZ ;  /* 0x0000000400087227 */ /* 0x080fe200078e00ff */
[----:B------:R-:W-:Y:S03]  /*4b10*/  SHF.R.U32.HI R12, RZ, R17, R12 ;  /* 0x00000011ff0c7219 */ /* 0x000fe6000001160c */
[----:B------:R-:W-:Y:S01]  /*4b20*/  IMAD.HI.U32 R2, R9, R4, RZ ;  /* 0x0000000409027227 */ /* 0x000fe200078e00ff */
[-C--:B------:R-:W-:Y:S02]  /*4b30*/  @P2 SHF.R.U32.HI R0, RZ, R5.reuse, R8 ;  /* 0x00000005ff002219 */ /* 0x080fe40000011608 */
[----:B------:R-:W-:Y:S02]  /*4b40*/  SHF.R.U32.HI R8, RZ, R18, R13 ;  /* 0x00000012ff087219 */ /* 0x000fe4000001160d */
[----:B------:R-:W-:Y:S01]  /*4b50*/  @P2 SHF.R.U32.HI R9, RZ, R5, R2 ;  /* 0x00000005ff092219 */ /* 0x000fe20000011602 */
[----:B------:R-:W-:Y:S01]  /*4b60*/  IMAD R0, R28, R0, RZ ;  /* 0x000000001c007224 */ /* 0x000fe200078e02ff */
[----:B------:R-:W-:Y:S02]  /*4b70*/  SEL R8, R10, R8, !P0 ;  /* 0x000000080a087207 */ /* 0x000fe40004000000 */
[----:B------:R-:W-:Y:S01]  /*4b80*/  SEL R2, R11, R12, !P4 ;  /* 0x0000000c0b027207 */ /* 0x000fe20006000000 */
[----:B------:R-:W-:Y:S01]  /*4b90*/  IMAD R12, R28, R9, RZ ;  /* 0x000000091c0c7224 */ /* 0x000fe200078e02ff */
[C---:B------:R-:W-:Y:S01]  /*4ba0*/  ISETP.GE.AND P0, PT, R8.reuse, R0, PT ;  /* 0x000000000800720c */ /* 0x040fe20003f06270 */
[----:B------:R-:W-:Y:S03]  /*4bb0*/  IMAD.HI.U32 R0, R8, R4, RZ ;  /* 0x0000000408007227 */ /* 0x000fe600078e00ff */
[----:B------:R-:W-:Y:S02]  /*4bc0*/  ISETP.GE.OR P0, PT, R2, R12, P0 ;  /* 0x0000000c0200720c */ /* 0x000fe40000706670 */
[-C--:B------:R-:W-:Y:S04]  /*4bd0*/  SHF.R.U32.HI R0, RZ, R5.reuse, R0 ;  /* 0x00000005ff007219 */ /* 0x080fe80000011600 */
[----:B------:R-:W-:Y:S05]  /*4be0*/  SEL R13, R8, R0, !P2 ;  /* 0x00000000080d7207 */ /* 0x000fea0005000000 */
[----:B------:R-:W-:Y:S02]  /*4bf0*/  IMAD.MOV R12, RZ, RZ, -R13 ;  /* 0x000000ffff0c7224 */ /* 0x000fe400078e0a0d */
[----:B------:R-:W-:Y:S04]  /*4c00*/  @!P0 IMAD.HI.U32 R0, R2, R4, RZ ;  /* 0x0000000402008227 */ /* 0x000fe800078e00ff */
[----:B------:R-:W-:Y:S01]  /*4c10*/  IMAD R12, R28, R12, R8 ;  /* 0x0000000c1c0c7224 */ /* 0x000fe200078e0208 */
[----:B------:R-:W-:Y:S04]  /*4c20*/  @!P0 SHF.R.U32.HI R0, RZ, R5, R0 ;  /* 0x00000005ff008219 */ /* 0x000fe80000011600 */
[----:B------:R-:W-:Y:S04]  /*4c30*/  @!P0 SEL R0, R2, R0, !P2 ;  /* 0x0000000002008207 */ /* 0x000fe80005000000 */
[----:B------:R-:W-:Y:S01]  /*4c40*/  @!P0 IADD3 R13, PT, PT, R13, -R0, RZ ;  /* 0x800000000d0d8210 */ /* 0x000fe20007ffe0ff */
[----:B------:R-:W-:Y:S01]  /*4c50*/  @!P0 IMAD R0, R9, R12, R0 ;  /* 0x0000000c09008224 */ /* 0x000fe200078e0200 */
[----:B------:R-:W-:Y:S01]  /*4c60*/  IADD3 R9, PT, PT, -R8, RZ, RZ ;  /* 0x000000ff08097210 */ /* 0x000fe20007ffe1ff */
[--C-:B------:R-:W-:Y:S02]  /*4c70*/  IMAD.MOV R12, RZ, RZ, -R2.reuse ;  /* 0x000000ffff0c7224 */ /* 0x100fe400078e0a02 */
[----:B------:R-:W-:Y:S02]  /*4c80*/  @!P0 IMAD R8, R13, R28, R2 ;  /* 0x0000001c0d088224 */ /* 0x000fe400078e0202 */
[----:B------:R-:W-:Y:S02]  /*4c90*/  @!P0 IMAD.MOV.U32 R2, RZ, RZ, R0 ;  /* 0x000000ffff028224 */ /* 0x000fe400078e0000 */
[----:B------:R-:W-:Y:S02]  /*4ca0*/  IMAD R11, R3, R12, R11 ;  /* 0x0000000c030b7224 */ /* 0x000fe400078e020b */
[----:B------:R-:W-:Y:S02]  /*4cb0*/  IMAD R10, R6, R9, R10 ;  /* 0x00000009060a7224 */ /* 0x000fe400078e020a */
[----:B------:R-:W-:Y:S02]  /*4cc0*/  IMAD R11, R2, R3, R11 ;  /* 0x00000003020b7224 */ /* 0x000fe400078e020b */
[----:B------:R-:W-:Y:S02]  /*4cd0*/  IMAD R10, R8, R6, R10 ;  /* 0x00000006080a7224 */ /* 0x000fe400078e020a */
.L_x_97:
[----:B------:R-:W-:Y:S05]  /*4ce0*/  BRA.U UP1, `(.L_x_98) ;  /* 0x0000000101107547 */ /* 0x000fea000b800000 */
[----:B------:R-:W-:Y:S04]  /*4cf0*/  MOV R2, UR13 ;  /* 0x0000000d00027c02 */ /* 0x000fe80008000f00 */
[----:B------:R-:W-:Y:S04]  /*4d00*/  SHF.L.U32 R2, R2, 0x1f, RZ ;  /* 0x0000001f02027819 */ /* 0x000fe800000006ff */
[----:B------:R-:W4:Y:S02]  /*4d10*/  SYNCS.PHASECHK.TRANS64.TRYWAIT P0, [UR6+0x118], R2 ;  /* 0x00011802ff0075a7 */ /* 0x000f240008001106 */
[----:B----4-:R-:W-:Y:S05]  /*4d20*/  @!P0 BRA `(.L_x_99) ;  /* 0x0000004c008c8947 */ /* 0x010fea0003800000 */
.L_x_98:
[----:B------:R-:W-:Y:S02]  /*4d30*/  R2UR UR42, R15 ;  /* 0x000000000f2a72ca */ /* 0x000fe400000e0000 */
[----:B------:R-:W-:Y:S02]  /*4d40*/  R2UR UR43, R14 ;  /* 0x000000000e2b72ca */ /* 0x000fe400000e0000 */
[----:B------:R-:W-:Y:S02]  /*4d50*/  ISETP.NE.U32.AND P2, PT, RZ, UR4, PT ;  /* 0x00000004ff007c0c */ /* 0x000fe4000bf45070 */
[----:B------:R-:W-:Y:S02]  /*4d60*/  SHF.L.U32 R14, R30, 0x1f, RZ ;  /* 0x0000001f1e0e7819 */ /* 0x000fe400000006ff */
[----:B------:R-:W-:Y:S05]  /*4d70*/  ISETP.NE.AND.EX P2, PT, RZ, UR5, PT, P2 ;  /* 0x00000005ff007c0c */ /* 0x000fea000bf45320 */
[----:B------:R-:W-:Y:S02]  /*4d80*/  USHF.L.U32 UR42, UR42, 0x7, URZ ;  /* 0x000000072a2a7899 */ /* 0x000fe400080006ff */
[----:B------:R-:W-:Y:S01]  /*4d90*/  USHF.L.U32 UR43, UR43, 0x6, URZ ;  /* 0x000000062b2b7899 */ /* 0x000fe200080006ff */
[----:B------:R-:W-:Y:S11]  /*4da0*/  BRA.U !UP4, `(.L_x_100) ;  /* 0x000000010c347547 */ /* 0x000ff6000b800000 */
[----:B------:R-:W-:Y:S01]  /*4db0*/  UPLOP3.LUT UP0, UPT, UPT, UPT, UP3, 0x80, 0x8 ;  /* 0x000000000008789c */ /* 0x000fe20003f0f030 */
[----:B----4-:R-:W-:Y:S02]  /*4dc0*/  HFMA2 R0, -RZ, RZ, 0, 5.9604644775390625e-08 ;  /* 0x00000001ff007431 */ /* 0x010fe400000001ff */
[----:B------:R-:W-:Y:S03]  /*4dd0*/  IMAD.MOV.U32 R66, RZ, RZ, 0x1 ;  /* 0x00000001ff427424 */ /* 0x000fe600078e00ff */
[----:B------:R-:W-:Y:S05]  /*4de0*/  PLOP3.LUT P0, PT, PT, PT, UP0, 0x80, 0x8 ;  /* 0x000000000008781c */ /* 0x000fea0003f0f008 */
[----:B------:R-:W4:Y:S01]  /*4df0*/  @UP0 LDCU.64 UR10, c[0x0][0x888] ;  /* 0x00011100ff0a07ac */ /* 0x000f220008000a00 */
[----:B------:R-:W-:Y:S07]  /*4e00*/  @UP0 UIMAD UR8, UR52, UR4, URZ ;  /* 0x00000004340802a4 */ /* 0x000fee000f8e02ff */
[----:B------:R-:W-:Y:S01]  /*4e10*/  @!P0 PRMT R66, R0, 0x7610, R66 ;  /* 0x0000761000428816 */ /* 0x000fe20000000042 */
[----:B----4-:R-:W-:Y:S03]  /*4e20*/  @UP0 UIMAD.WIDE UR10, UR8, 0x4, UR10 ;  /* 0x00000004080a08a5 */ /* 0x010fe6000f8e020a */
[----:B------:R-:W4:Y:S03]  /*4e30*/  @!UP0 LDCU UR8, c[0x0][0x880] ;  /* 0x00011000ff0887ac */ /* 0x000f260008000800 */
[----:B------:R-:W-:Y:S01]  /*4e40*/  IMAD.U32 R8, RZ, RZ, UR10 ;  /* 0x0000000aff087e24 */ /* 0x000fe2000f8e00ff */
[----:B------:R-:W-:Y:S05]  /*4e50*/  MOV R9, UR11 ;  /* 0x0000000b00097c02 */ /* 0x000fea0008000f00 */
[----:B------:R1:W5:Y:S02]  /*4e60*/  @P0 LDG.E R35, desc[UR46][R8.64] ;  /* 0x0000002e08230981 */ /* 0x000364000c1e1900 */
[----:B-1--4-:R-:W-:Y:S07]  /*4e70*/  @!P0 IMAD.U32 R35, RZ, RZ, UR8 ;  /* 0x00000008ff238e24 */ /* 0x012fee000f8e00ff */
.L_x_100:
[----:B-----5:R-:W-:Y:S01]  /*4e80*/  @!P2 FSETP.EQ.AND P0, PT, R35, RZ, PT ;  /* 0x000000ff2300a20b */ /* 0x020fe20003f02000 */
[----:B------:R-:W-:Y:S01]  /*4e90*/  @!UPT UIADD3 URZ, UPT, UPT, URZ, URZ, URZ ;  /* 0x000000fffffff290 */ /* 0x000fe2000fffe0ff */
[----:B------:R-:W-:Y:S11]  /*4ea0*/  @!P2 BRA `(.L_x_101) ;  /* 0x000000000014a947 */ /* 0x000ff60003800000 */
[----:B------:R-:W-:Y:S02]  /*4eb0*/  LOP3.LUT P2, RZ, R66, 0xff, RZ, 0xc0, !PT ;  /* 0x000000ff42ff7812 */ /* 0x000fe4000784c0ff */
[----:B------:R-:W-:Y:S04]  /*4ec0*/  PLOP3.LUT P0, PT, PT, PT, UP0, 0x80, 0x8 ;  /* 0x000000000008781c */ /* 0x000fe80003f0f008 */
[----:B------:R-:W-:Y:S07]  /*4ed0*/  PLOP3.LUT P0, PT, P0, PT, PT, 0x8, 0x80 ;  /* 0x000000000080781c */ /* 0x000fee000070e170 */
[----:B------:R-:W-:Y:S11]  /*4ee0*/  @P2 FSETP.EQ.AND P0, PT, R35, RZ, PT ;  /* 0x000000ff2300220b */ /* 0x000ff60003f02000 */
[----:B------:R-:W-:Y:S02]  /*4ef0*/  @!UPT UIADD3 URZ, UPT, UPT, URZ, URZ, URZ ;  /* 0x000000fffffff290 */ /* 0x000fe4000fffe0ff */
.L_x_101:
[----:B------:R-:W5:Y:S01]  /*4f00*/  SYNCS.PHASECHK.TRANS64.TRYWAIT P2, [UR6+0xf0], R14 ;  /* 0x0000f00eff0075a7 */ /* 0x000f620008041106 */
[----:B------:R-:W-:Y:S04]  /*4f10*/  ELECT P4, URZ, PT ;  /* 0x0000000000ff782f */ /* 0x000fe80003880000 */
[----:B------:R-:W-:Y:S11]  /*4f20*/  PLOP3.LUT P4, PT, P0, P4, PT, 0xf2, 0x2f ;  /* 0x00000000002f781c */ /* 0x000ff60000789e72 */
[----:B------:R-:W-:Y:S02]  /*4f30*/  @!UPT UIADD3 URZ, UPT, UPT, URZ, URZ, URZ ;  /* 0x000000fffffff290 */ /* 0x000fe4000fffe0ff */
[----:B--2---:R-:W-:Y:S05]  /*4f40*/  @!P4 IADD3 R8, P0, PT, R32, 0x580, RZ ;  /* 0x000005802008c810 */ /* 0x004fea0007f1e0ff */
[----:B----4-:R-:W-:Y:S01]  /*4f50*/  @!P4 IMAD.X R2, RZ, RZ, R33, P0 ;  /* 0x000000ffff02c224 */ /* 0x010fe200000e0621 */
[----:B-----5:R-:W-:Y:S07]  /*4f60*/  @!P2 BRA `(.L_x_102) ;  /* 0x0000004c0014a947 */ /* 0x020fee0003800000 */
.L_x_211:
[----:B------:R-:W-:Y:S01]  /*4f70*/  @!P4 R2UR UR9, R8 ;  /* 0x000000000809c2ca */ /* 0x000fe200000e0000 */
[----:B------:R-:W-:Y:S01]  /*4f80*/  VOTEU.ALL UP1, P4 ;  /* 0x0000000000ff7886 */ /* 0x000fe20002020000 */
[----:B------:R-:W-:Y:S01]  /*4f90*/  @!P4 R2UR UR8, R2 ;  /* 0x000000000208c2ca */ /* 0x000fe200000e0000 */
[----:B------:R-:W-:Y:S01]  /*4fa0*/  VOTEU.ALL UP2, P4 ;  /* 0x0000000000ff7886 */ /* 0x000fe20002040000 */
[----:B------:R-:W-:Y:S01]  /*4fb0*/  UMOV UR16, 0x0 ;  /* 0x0000000000107882 */ /* 0x000fe20000000000 */
[----:B------:R-:W-:Y:S01]  /*4fc0*/  UMOV UR17, 0x10000000 ;  /* 0x1000000000117882 */ /* 0x000fe20000000000 */
[----:B------:R-:W-:Y:S01]  /*4fd0*/  @!UP1 UIADD3 UR40, UPT, UPT, UR6, 0x200, URZ ;  /* 0x0000020006289890 */ /* 0x000fe2000fffe0ff */
[----:B--2---:R-:W-:Y:S01]  /*4fe0*/  @!P4 IMAD.MOV.U32 R0, RZ, RZ, 0x1000 ;  /* 0x00001000ff00c424 */ /* 0x004fe200078e00ff */
[----:B------:R-:W-:Y:S01]  /*4ff0*/  UMOV UR44, UR52 ;  /* 0x00000034002c7c82 */ /* 0x000fe20008000000 */
[----:B------:R-:W-:Y:S01]  /*5000*/  @!UP1 UIADD3 UR10, UPT, UPT, UR42, 0x40, URZ ;  /* 0x000000402a0a9890 */ /* 0x000fe2000fffe0ff */
[----:B------:R-:W-:Y:S01]  /*5010*/  UMOV UR11, UR43 ;  /* 0x0000002b000b7c82 */ /* 0x000fe20008000000 */
[----:B------:R-:W-:Y:S02]  /*5020*/  UMOV UR12, UR52 ;  /* 0x00000034000c7c82 */ /* 0x000fe40008000000 */
[----:B------:R-:W-:Y:S01]  /*5030*/  IMAD.U32 R8, RZ, RZ, UR9 ;  /* 0x00000009ff087e24 */ /* 0x000fe2000f8e00ff */
[----:B------:R-:W-:Y:S01]  /*5040*/  UMOV UR9, UR41 ;  /* 0x0000002900097c82 */ /* 0x000fe20008000000 */
[----:B------:R-:W-:Y:S01]  /*5050*/  IMAD.U32 R9, RZ, RZ, UR8 ;  /* 0x00000008ff097e24 */ /* 0x000fe2000f8e00ff */
[----:B------:R-:W-:Y:S02]  /*5060*/  @!UP1 UIADD3 UR8, UPT, UPT, UR6, 0xa00, URZ ;  /* 0x00000a0006089890 */ /* 0x000fe4000fffe0ff */
[----:B------:R-:W-:Y:S01]  /*5070*/  @!P4 R2UR UR18, R8 ;  /* 0x000000000812c2ca */ /* 0x000fe200000e0000 */
[----:B------:R-:W-:Y:S01]  /*5080*/  VOTEU.ALL UP1, P4 ;  /* 0x0000000000ff7886 */ /* 0x000fe20002020000 */
[----:B------:R-:W-:Y:S01]  /*5090*/  @!P4 R2UR UR19, R9 ;  /* 0x000000000913c2ca */ /* 0x000fe200000e0000 */
[----:B------:R-:W-:Y:S01]  /*50a0*/  UPRMT UR14, UR45, 0x654, UR41 ;  /* 0x000006542d0e7896 */ /* 0x000fe20008000029 */
[----:B------:R-:W-:Y:S05]  /*50b0*/  @!P4 IADD3 R8, P0, PT, R32, 0x580, RZ ;  /* 0x000005802008c810 */ /* 0x000fea0007f1e0ff */
[----:B------:R-:W-:Y:S06]  /*50c0*/  @!P4 IMAD.X R2, RZ, RZ, R33, P0 ;  /* 0x000000ffff02c224 */ /* 0x000fec00000e0621 */
[----:B------:R2:W-:Y:S01]  /*50d0*/  @!UP2 UTMALDG.3D [UR40], [UR18], desc[UR16] ;  /* 0x000010281200a5b4 */ /* 0x0005e20008011000 */
[----:B------:R2:W-:Y:S01]  /*50e0*/  @!UP1 UTMALDG.3D [UR8], [UR18], desc[UR16] ;  /* 0x00001008120095b4 */ /* 0x0005e20008011000 */
[----:B------:R2:W-:Y:S01]  /*50f0*/  @!P4 SYNCS.ARRIVE.TRANS64.RED.A0TR RZ, [UR6+0xd0], R0 ;  /* 0x0000d000ffffc9a7 */ /* 0x0005e20008300406 */
[----:B------:R-:W-:Y:S01]  /*5100*/  SYNCS.ARRIVE.TRANS64.RED.A1T0 RZ, [UR14], RZ ;  /* 0x000000ffffff79a7 */ /* 0x000fe2000810040e */
[----:B------:R-:W4:Y:S02]  /*5110*/  SYNCS.PHASECHK.TRANS64.TRYWAIT P2, [UR6+0xf8], R14 ;  /* 0x0000f80eff0075a7 */ /* 0x000f240008041106 */
[----:B--2-4-:R-:W-:Y:S05]  /*5120*/  @!P2 BRA `(.L_x_103) ;  /* 0x0000004800bca947 */ /* 0x014fea0003800000 */
.L_x_213:
        /* <DEDUP_REMOVED lines=8> */
[----:B------:R-:W-:Y:S01]  /*51b0*/  @!UP1 UIADD3 UR32, UPT, UPT, UR6, 0x1200, URZ ;  /* 0x0000120006209890 */ /* 0x000fe2000fffe0ff */
[----:B------:R-:W-:Y:S01]  /*51c0*/  UMOV UR35, UR43 ;  /* 0x0000002b00237c82 */ /* 0x000fe20008000000 */
[----:B------:R-:W-:Y:S01]  /*51d0*/  UMOV UR36, UR52 ;  /* 0x0000003400247c82 */ /* 0x000fe20008000000 */
[----:B------:R-:W-:Y:S02]  /*51e0*/  @!UP1 UIADD3 UR10, UPT, UPT, UR42, 0x50, URZ ;  /* 0x000000502a0a9890 */ /* 0x000fe4000fffe0ff */
[----:B------:R-:W-:Y:S01]  /*51f0*/  IMAD.U32 R8, RZ, RZ, UR9 ;  /* 0x00000009ff087e24 */ /* 0x000fe2000f8e00ff */
[----:B------:R-:W-:Y:S01]  /*5200*/  UMOV UR9, UR33 ;  /* 0x0000002100097c82 */ /* 0x000fe20008000000 */
[----:B------:R-:W-:Y:S01]  /*5210*/  IMAD.U32 R9, RZ, RZ, UR8 ;  /* 0x00000008ff097e24 */ /* 0x000fe2000f8e00ff */
[----:B------:R-:W-:Y:S02]  /*5220*/  @!UP1 UIADD3 UR8, UPT, UPT, UR6, 0x1a00, URZ ;  /* 0x00001a0006089890 */ /* 0x000fe4000fffe0ff */
[----:B------:R-:W-:Y:S01]  /*5230*/  @!P4 R2UR UR18, R8 ;  /* 0x000000000812c2ca */ /* 0x000fe200000e0000 */
[----:B------:R-:W-:Y:S01]  /*5240*/  VOTEU.ALL UP1, P4 ;  /* 0x0000000000ff7886 */ /* 0x000fe20002020000 */
[----:B------:R-:W-:Y:S01]  /*5250*/  @!P4 R2UR UR19, R9 ;  /* 0x000000000913c2ca */ /* 0x000fe200000e0000 */
[----:B------:R-:W-:Y:S01]  /*5260*/  UMOV UR11, UR43 ;  /* 0x0000002b000b7c82 */ /* 0x000fe20008000000 */
[----:B------:R-:W-:Y:S01]  /*5270*/  UMOV UR12, UR52 ;  /* 0x00000034000c7c82 */ /* 0x000fe20008000000 */
[----:B------:R-:W-:Y:S01]  /*5280*/  UPRMT UR14, UR45, 0x654, UR33 ;  /* 0x000006542d0e7896 */ /* 0x000fe20008000021 */
[----:B------:R-:W-:Y:S05]  /*5290*/  @!P4 IADD3 R8, P0, PT, R32, 0x580, RZ ;  /* 0x000005802008c810 */ /* 0x000fea0007f1e0ff */
[----:B------:R-:W-:Y:S04]  /*52a0*/  @!P4 IMAD.X R2, RZ, RZ, R33, P0 ;  /* 0x000000ffff02c224 */ /* 0x000fe800000e0621 */
[----:B------:R2:W-:Y:S01]  /*52b0*/  @!UP2 UTMALDG.3D [UR32], [UR18], desc[UR16] ;  /* 0x000010201200a5b4 */ /* 0x0005e20008011000 */
[----:B------:R2:W-:Y:S01]  /*52c0*/  @!UP1 UTMALDG.3D [UR8], [UR18], desc[UR16] ;  /* 0x00001008120095b4 */ /* 0x0005e20008011000 */
[----:B------:R2:W-:Y:S01]  /*52d0*/  @!P4 SYNCS.ARRIVE.TRANS64.RED.A0TR RZ, [UR6+0xd8], R0 ;  /* 0x0000d800ffffc9a7 */ /* 0x0005e20008300406 */
[----:B------:R-:W-:Y:S01]  /*52e0*/  SYNCS.ARRIVE.TRANS64.RED.A1T0 RZ, [UR14], RZ ;  /* 0x000000ffffff79a7 */ /* 0x000fe2000810040e */
[----:B------:R-:W4:Y:S02]  /*52f0*/  SYNCS.PHASECHK.TRANS64.TRYWAIT P2, [UR6+0x100], R14 ;  /* 0x0001000eff0075a7 */ /* 0x000f240008041106 */
[----:B--2-4-:R-:W-:Y:S05]  /*5300*/  @!P2 BRA `(.L_x_104) ;  /* 0x00000048005ca947 */ /* 0x014fea0003800000 */
.L_x_215:
[----:B------:R-:W4:Y:S01]  /*5310*/  LDC.64 R12, c[0x0][0xb18] ;  /* 0x0002c600ff0c7b82 */ /* 0x000f220000000a00 */
[----:B------:R-:W-:Y:S01]  /*5320*/  @!P4 R2UR UR8, R2 ;  /* 0x000000000208c2ca */ /* 0x000fe200000e0000 */
[----:B------:R-:W-:Y:S01]  /*5330*/  VOTEU.ALL UP1, P4 ;  /* 0x0000000000ff7886 */ /* 0x000fe20002020000 */
[----:B------:R-:W-:Y:S01]  /*5340*/  @!P4 R2UR UR9, R8 ;  /* 0x000000000809c2ca */ /* 0x000fe200000e0000 */
[----:B------:R-:W-:Y:S01]  /*5350*/  VOTEU.ALL UP2, P4 ;  /* 0x0000000000ff7886 */ /* 0x000fe20002040000 */
[----:B------:R-:W-:Y:S03]  /*5360*/  UMOV UR16, 0x0 ;  /* 0x0000000000107882 */ /* 0x000fe60000000000 */
[----:B------:R-:W5:Y:S01]  /*5370*/  @!P1 LDC R2, c[0x0][0xb0c] ;  /* 0x0002c300ff029b82 */ /* 0x000f620000000800 */
[----:B------:R-:W-:Y:S01]  /*5380*/  @!UP1 UIADD3 UR26, UPT, UPT, UR42, 0x20, URZ ;  /* 0x000000202a1a9890 */ /* 0x000fe2000fffe0ff */
[----:B--2---:R-:W-:Y:S01]  /*5390*/  @!P4 IMAD.MOV.U32 R0, RZ, RZ, 0x1000 ;  /* 0x00001000ff00c424 */ /* 0x004fe200078e00ff */
[----:B------:R-:W-:Y:S01]  /*53a0*/  @!UP1 UIADD3 UR24, UPT, UPT, UR6, 0x2200, URZ ;  /* 0x0000220006189890 */ /* 0x000fe2000fffe0ff */
[----:B------:R-:W-:Y:S01]  /*53b0*/  @P3 SHF.R.U32.HI R26, RZ, 0x10, R21 ;  /* 0x00000010ff1a3819 */ /* 0x000fe20000011615 */
[----:B------:R-:W-:Y:S01]  /*53c0*/  UMOV UR17, 0x10000000 ;  /* 0x1000000000117882 */ /* 0x000fe20000000000 */
[----:B------:R-:W-:Y:S01]  /*53d0*/  UMOV UR27, UR43 ;  /* 0x0000002b001b7c82 */ /* 0x000fe20008000000 */
[----:B------:R-:W-:Y:S01]  /*53e0*/  UMOV UR28, UR52 ;  /* 0x00000034001c7c82 */ /* 0x000fe20008000000 */
[----:B------:R-:W-:Y:S01]  /*53f0*/  IMAD.U32 R9, RZ, RZ, UR8 ;  /* 0x00000008ff097e24 */ /* 0x000fe2000f8e00ff */
[----:B------:R-:W-:Y:S01]  /*5400*/  @!UP1 UIADD3 UR10, UPT, UPT, UR42, 0x60, URZ ;  /* 0x000000602a0a9890 */ /* 0x000fe2000fffe0ff */
[----:B------:R-:W-:Y:S01]  /*5410*/  IMAD.U32 R8, RZ, RZ, UR9 ;  /* 0x00000009ff087e24 */ /* 0x000fe2000f8e00ff */
[----:B------:R-:W-:Y:S01]  /*5420*/  @!UP1 UIADD3 UR8, UPT, UPT, UR6, 0x2a00, URZ ;  /* 0x00002a0006089890 */ /* 0x000fe2000fffe0ff */
[----:B------:R-:W-:Y:S01]  /*5430*/  VIADD R29, R29, 0x1 ;  /* 0x000000011d1d7836 */ /* 0x000fe20000000000 */
[----:B------:R-:W-:Y:S01]  /*5440*/  @!P4 R2UR UR19, R9 ;  /* 0x000000000913c2ca */ /* 0x000fe200000e0000 */
[----:B------:R-:W-:Y:S01]  /*5450*/  VOTEU.ALL UP1, P4 ;  /* 0x0000000000ff7886 */ /* 0x000fe20002020000 */
[----:B------:R-:W-:Y:S01]  /*5460*/  @!P4 R2UR UR18, R8 ;  /* 0x000000000812c2ca */ /* 0x000fe200000e0000 */
[----:B------:R-:W-:Y:S01]  /*5470*/  UMOV UR9, UR25 ;  /* 0x0000001900097c82 */ /* 0x000fe20008000000 */
[----:B------:R-:W2:Y:S01]  /*5480*/  LDC.64 R8, c[0x0][0xb10] ;  /* 0x0002c400ff087b82 */ /* 0x000ea20000000a00 */
[----:B------:R-:W-:Y:S01]  /*5490*/  UMOV UR11, UR43 ;  /* 0x0000002b000b7c82 */ /* 0x000fe20008000000 */
[----:B------:R-:W-:Y:S01]  /*54a0*/  UMOV UR12, UR52 ;  /* 0x00000034000c7c82 */ /* 0x000fe20008000000 */
[----:B------:R-:W-:Y:S08]  /*54b0*/  UPRMT UR14, UR45, 0x654, UR25 ;  /* 0x000006542d0e7896 */ /* 0x000ff00008000019 */
[----:B------:R1:W-:Y:S01]  /*54c0*/  @!UP2 UTMALDG.3D [UR24], [UR18], desc[UR16] ;  /* 0x000010181200a5b4 */ /* 0x0003e20008011000 */
[----:B------:R1:W-:Y:S01]  /*54d0*/  @!UP1 UTMALDG.3D [UR8], [UR18], desc[UR16] ;  /* 0x00001008120095b4 */ /* 0x0003e20008011000 */
[----:B------:R3:W-:Y:S01]  /*54e0*/  @!P4 SYNCS.ARRIVE.TRANS64.RED.A0TR RZ, [UR6+0xe0], R0 ;  /* 0x0000e000ffffc9a7 */ /* 0x0007e20008300406 */
[C---:B--2---:R-:W-:Y:S01]  /*54f0*/  @!P1 IMAD.HI.U32 R8, R11.reuse, R8, RZ ;  /* 0x000000080b089227 */ /* 0x044fe200078e00ff */
[----:B----4-:R-:W-:Y:S02]  /*5500*/  @!P1 ISETP.NE.AND P0, PT, R12, 0x1, PT ;  /* 0x000000010c00980c */ /* 0x010fe40003f05270 */
[----:B-----5:R-:W-:Y:S01]  /*5510*/  @!P1 ISETP.NE.AND P2, PT, R2, 0x1, PT ;  /* 0x000000010200980c */ /* 0x020fe20003f45270 */
[C---:B------:R-:W-:Y:S01]  /*5520*/  @!P1 IMAD.HI.U32 R13, R10.reuse, R13, RZ ;  /* 0x0000000d0a0d9227 */ /* 0x040fe200078e00ff */
[----:B------:R-:W-:Y:S04]  /*5530*/  @!P1 SHF.R.U32.HI R8, RZ, R9, R8 ;  /* 0x00000009ff089219 */ /* 0x000fe80000011608 */
[----:B------:R-:W-:Y:S01]  /*5540*/  @!P1 SEL R8, R11, R8, !P2 ;  /* 0x000000080b089207 */ /* 0x000fe20005000000 */
[----:B------:R-:W-:Y:S01]  /*5550*/  SYNCS.ARRIVE.TRANS64.RED.A1T0 RZ, [UR14], RZ ;  /* 0x000000ffffff79a7 */ /* 0x000fe2000810040e */
[----:B------:R-:W2:Y:S01]  /*5560*/  SYNCS.PHASECHK.TRANS64.TRYWAIT P5, [UR6+0x108], R14 ;  /* 0x0001080eff0075a7 */ /* 0x000ea200080a1106 */
[----:B---3--:R-:W3:Y:S02]  /*5570*/  @!P1 LDC R0, c[0x0][0xb20] ;  /* 0x0002c800ff009b82 */ /* 0x008ee40000000800 */
[----:B---3--:R-:W-:Y:S04]  /*5580*/  @!P1 SHF.R.U32.HI R0, RZ, R0, R13 ;  /* 0x00000000ff009219 */ /* 0x008fe8000001160d */
[----:B------:R-:W-:Y:S05]  /*5590*/  @!P1 SEL R9, R10, R0, !P0 ;  /* 0x000000000a099207 */ /* 0x000fea0004000000 */
[----:B------:R-:W-:Y:S02]  /*55a0*/  @!P1 IMAD.IADD R0, R9, 0x1, -R8 ;  /* 0x0000000109009824 */ /* 0x000fe400078e0a08 */
[----:B------:R-:W-:Y:S02]  /*55b0*/  @!P1 IMAD.IADD R8, R8, 0x1, -R9 ;  /* 0x0000000108089824 */ /* 0x000fe400078e0a09 */
[----:B------:R-:W-:Y:S02]  /*55c0*/  @!P1 IMAD R11, R0, R2, R11 ;  /* 0x00000002000b9224 */ /* 0x000fe400078e020b */
[----:B------:R-:W-:Y:S01]  /*55d0*/  @!P1 IMAD R10, R8, R12, R10 ;  /* 0x0000000c080a9224 */ /* 0x000fe200078e020a */
[----:B-12---:R-:W-:Y:S06]  /*55e0*/  @!P5 BRA `(.L_x_105) ;  /* 0x0000004400bcd947 */ /* 0x006fec0003800000 */
.L_x_217:
[----:B------:R-:W-:Y:S01]  /*55f0*/  @!P4 IADD3 R2, P0, PT, R32, 0x580, RZ ;  /* 0x000005802002c810 */ /* 0x000fe20007f1e0ff */
[----:B------:R-:W-:Y:S01]  /*5600*/  VOTEU.ALL UP1, P4 ;  /* 0x0000000000ff7886 */ /* 0x000fe20002020000 */
[----:B------:R-:W-:Y:S01]  /*5610*/  VOTEU.ALL UP2, P4 ;  /* 0x0000000000ff7886 */ /* 0x000fe20002040000 */
[----:B------:R-:W-:Y:S01]  /*5620*/  UMOV UR14, 0x0 ;  /* 0x00000000000e7882 */ /* 0x000fe20000000000 */
[----:B------:R-:W-:Y:S01]  /*5630*/  @!P4 R2UR UR9, R2 ;  /* 0x000000000209c2ca */ /* 0x000fe200000e0000 */
[----:B-1----:R-:W-:Y:S01]  /*5640*/  @!P4 IMAD.X R0, RZ, RZ, R33, P0 ;  /* 0x000000ffff00c224 */ /* 0x002fe200000e0621 */
[----:B------:R-:W-:Y:S01]  /*5650*/  @!UP1 UIADD3 UR17, UPT, UPT, UR6, 0xe8, URZ ;  /* 0x000000e806119890 */ /* 0x000fe2000fffe0ff */
[----:B------:R-:W-:Y:S01]  /*5660*/  ISETP.NE.AND P0, PT, R29, 0x2, PT ;  /* 0x000000021d00780c */ /* 0x000fe20003f05270 */
[----:B------:R-:W-:Y:S01]  /*5670*/  @!UP1 UIADD3 UR18, UPT, UPT, UR42, 0x30, URZ ;  /* 0x000000302a129890 */ /* 0x000fe2000fffe0ff */
[----:B------:R-:W-:Y:S01]  /*5680*/  LOP3.LUT R30, R30, 0x1, RZ, 0x3c, !PT ;  /* 0x000000011e1e7812 */ /* 0x000fe200078e3cff */
[----:B------:R-:W-:Y:S01]  /*5690*/  @!UP1 UIADD3 UR16, UPT, UPT, UR6, 0x3200, URZ ;  /* 0x0000320006109890 */ /* 0x000fe2000fffe0ff */
[----:B------:R-:W-:Y:S01]  /*56a0*/  @!P4 R2UR UR8, R0 ;  /* 0x000000000008c2ca */ /* 0x000fe200000e0000 */
[----:B------:R-:W-:Y:S01]  /*56b0*/  UMOV UR15, 0x10000000 ;  /* 0x10000000000f7882 */ /* 0x000fe20000000000 */
[----:B------:R-:W-:Y:S01]  /*56c0*/  UMOV UR19, UR43 ;  /* 0x0000002b00137c82 */ /* 0x000fe20008000000 */
[----:B------:R-:W-:Y:S01]  /*56d0*/  UMOV UR20, UR52 ;  /* 0x0000003400147c82 */ /* 0x000fe20008000000 */
[----:B------:R-:W-:Y:S01]  /*56e0*/  @!UP1 UIADD3 UR10, UPT, UPT, UR42, 0x70, URZ ;  /* 0x000000702a0a9890 */ /* 0x000fe2000fffe0ff */
[----:B------:R-:W-:Y:S01]  /*56f0*/  SEL R0, RZ, 0x1, P0 ;  /* 0x00000001ff007807 */ /* 0x000fe20000000000 */
[----:B------:R-:W-:Y:S01]  /*5700*/  IMAD.U32 R8, RZ, RZ, UR9 ;  /* 0x00000009ff087e24 */ /* 0x000fe2000f8e00ff */
[----:B------:R-:W-:Y:S01]  /*5710*/  UMOV UR11, UR43 ;  /* 0x0000002b000b7c82 */ /* 0x000fe20008000000 */
[----:B------:R-:W-:Y:S01]  /*5720*/  UMOV UR12, UR52 ;  /* 0x00000034000c7c82 */ /* 0x000fe20008000000 */
[----:B------:R-:W-:Y:S01]  /*5730*/  UMOV UR9, UR17 ;  /* 0x0000001100097c82 */ /* 0x000fe20008000000 */
[----:B------:R-:W-:Y:S01]  /*5740*/  @P3 R2UR UR52, R26 ;  /* 0x000000001a3432ca */ /* 0x000fe200000e0000 */
[----:B------:R-:W-:Y:S01]  /*5750*/  IMAD.IADD R15, R10, 0x1, R64 ;  /* 0x000000010a0f7824 */ /* 0x000fe200078e0240 */
[----:B------:R-:W-:Y:S01]  /*5760*/  @!P4 R2UR UR22, R8 ;  /* 0x000000000816c2ca */ /* 0x000fe200000e0000 */
[----:B------:R-:W-:Y:S01]  /*5770*/  IMAD.U32 R9, RZ, RZ, UR8 ;  /* 0x00000008ff097e24 */ /* 0x000fe2000f8e00ff */
[----:B------:R-:W-:Y:S01]  /*5780*/  @!UP1 UIADD3 UR8, UPT, UPT, UR6, 0x3a00, URZ ;  /* 0x00003a0006089890 */ /* 0x000fe2000fffe0ff */
[----:B------:R-:W-:Y:S01]  /*5790*/  LOP3.LUT R27, R27, R0, RZ, 0x3c, !PT ;  /* 0x000000001b1b7212 */ /* 0x000fe200078e3cff */
[----:B------:R-:W-:Y:S01]  /*57a0*/  VOTEU.ALL UP1, P4 ;  /* 0x0000000000ff7886 */ /* 0x000fe20002020000 */
[----:B------:R-:W-:Y:S01]  /*57b0*/  IMAD.IADD R14, R11, 0x1, R65 ;  /* 0x000000010b0e7824 */ /* 0x000fe200078e0241 */
[----:B------:R-:W-:Y:S02]  /*57c0*/  @!P4 R2UR UR23, R9 ;  /* 0x000000000917c2ca */ /* 0x000fe400000e0000 */
[----:B------:R-:W-:Y:S11]  /*57d0*/  SEL R29, R29, RZ, P0 ;  /* 0x000000ff1d1d7207 */ /* 0x000ff60000000000 */
[----:B------:R4:W-:Y:S01]  /*57e0*/  @!UP2 UTMALDG.3D [UR16], [UR22], desc[UR14] ;  /* 0x00000e101600a5b4 */ /* 0x0009e20008011000 */
[----:B------:R4:W-:Y:S01]  /*57f0*/  @!UP1 UTMALDG.3D [UR8], [UR22], desc[UR14] ;  /* 0x00000e08160095b4 */ /* 0x0009e20008011000 */
[----:B------:R4:W-:Y:S01]  /*5800*/  @!P4 SYNCS.ARRIVE.TRANS64.RED.A0TR RZ, [UR6+0xe8], R25 ;  /* 0x0000e819ffffc9a7 */ /* 0x0009e20008300406 */
[----:B------:R-:W-:Y:S01]  /*5810*/  UPLOP3.LUT UP1, UPT, UPT, UPT, UPT, 0x80, 0x8 ;  /* 0x000000000008789c */ /* 0x000fe20003f2f070 */
[----:B------:R-:W-:Y:S01]  /*5820*/  SYNCS.ARRIVE.TRANS64.RED.A1T0 RZ, [UR7], RZ ;  /* 0x000000ffffff79a7 */ /* 0x000fe20008100407 */
[----:B------:R-:W-:Y:S09]  /*5830*/  @P3 BRA `(.L_x_106) ;  /* 0xfffffff000303947 */ /* 0x000ff2000383ffff */
[----:B------:R-:W-:-:S04]  /*5840*/  SHF.L.U32 R2, R30, 0x1f, RZ ;  /* 0x0000001f1e027819 */ /* 0x000fc800000006ff */
[----:B------:R-:W1:Y:S02]  /*5850*/  SYNCS.PHASECHK.TRANS64.TRYWAIT P0, [UR6+0xf0], R2 ;  /* 0x0000f002ff0075a7 */ /* 0x000e640008001106 */
[----:B-1----:R-:W-:Y:S05]  /*5860*/  @!P0 BRA `(.L_x_107) ;  /* 0x0000004400348947 */ /* 0x002fea0003800000 */
.L_x_219:
[----:B------:R-:W2:Y:S02]  /*5870*/  SYNCS.PHASECHK.TRANS64.TRYWAIT P0, [UR6+0xf8], R2 ;  /* 0x0000f802ff0075a7 */ /* 0x000ea40008001106 */
[----:B--2---:R-:W-:Y:S05]  /*5880*/  @!P0 BRA `(.L_x_108) ;  /* 0x0000004400448947 */ /* 0x004fea0003800000 */
.L_x_221:
[----:B------:R-:W2:Y:S02]  /*5890*/  SYNCS.PHASECHK.TRANS64.TRYWAIT P0, [UR6+0x100], R2 ;  /* 0x00010002ff0075a7 */ /* 0x000ea40008001106 */
[----:B--2---:R-:W-:Y:S05]  /*58a0*/  @!P0 BRA `(.L_x_109) ;  /* 0x0000004400548947 */ /* 0x004fea0003800000 */
.L_x_223:
[----:B-1----:R-:W-:-:S07]  /*58b0*/  MOV R0, UR6 ;  /* 0x0000000600007c02 */ /* 0x002fce0008000f00 */
.L_x_110:
[----:B-1----:R-:W-:-:S04]  /*58c0*/  SHF.L.U32 R2, R30, 0x1f, RZ ;  /* 0x0000001f1e027819 */ /* 0x002fc800000006ff */
[----:B------:R1:W2:Y:S03]  /*58d0*/  SYNCS.PHASECHK.TRANS64.TRYWAIT P0, [R0+URZ+0x108], R2 ;  /* 0x00010802000075a7 */ /* 0x0002a600080011ff */
[----:B--2---:R-:W-:Y:S05]  /*58e0*/  @!P0 NANOSLEEP.SYNCS 0x989680 ;  /* 0x009896800000895d */ /* 0x004fea0003900000 */
[----:B------:R-:W2:Y:S02]  /*58f0*/  @!P0 SYNCS.PHASECHK.TRANS64 P0, [R0+URZ+0x108], R2 ;  /* 0x00010802000085a7 */ /* 0x000ea400080010ff */
[----:B--2-4-:R-:W-:Y:S05]  /*5900*/  @P0 EXIT ;  /* 0x000000000000094d */ /* 0x014fea0003800000 */
[----:B------:R-:W-:Y:S05]  /*5910*/  BRA `(.L_x_110) ;  /* 0xfffffffc00e87947 */ /* 0x000fea000383ffff */
.L_x_95:
[----:B------:R-:W-:-:S06]  /*5920*/  UISETP.GE.AND UP1, UPT, UR10, 0x4, UPT ;  /* 0x000000040a00788c */ /* 0x000fcc000bf26270 */
[----:B------:R-:W-:-:S13]  /*5930*/  PLOP3.LUT P0, PT, PT, PT, UP1, 0x80, 0x8 ;  /* 0x000000000008781c */ /* 0x000fda0003f0f018 */
[----:B------:R-:W-:Y:S05]  /*5940*/  @!P0 EXIT ;  /* 0x000000000000894d */ /* 0x000fea0003800000 */
[----:B------:R-:W-:Y:S01]  /*5950*/  BAR.SYNC.DEFER_BLOCKING 0x6, 0xa0 ;  /* 0x0182800000007b1d */ /* 0x000fe20000010000 */
[C---:B------:R-:W-:Y:S01]  /*5960*/  IMAD.SHL.U32 R71, R79.reuse, 0x10, RZ ;  /* 0x000000104f477824 */ /* 0x040fe200078e00ff */
[----:B------:R-:W-:Y:S01]  /*5970*/  LOP3.LUT R78, R2, 0x20, R79, 0xf8, !PT ;  /* 0x00000020024e7812 */ /* 0x000fe200078ef84f */
[C---:B------:R-:W-:Y:S01]  /*5980*/  IMAD.SHL.U32 R3, R79.reuse, 0x2, RZ ;  /* 0x000000024f037824 */ /* 0x040fe200078e00ff */
[----:B------:R-:W-:Y:S01]  /*5990*/  LOP3.LUT R80, R79, 0x60, RZ, 0xc0, !PT ;  /* 0x000000604f507812 */ /* 0x000fe200078ec0ff */
[----:B------:R-:W-:Y:S01]  /*59a0*/  IMAD.SHL.U32 R5, R72, 0x200, RZ ;  /* 0x0000020048057824 */ /* 0x000fe200078e00ff */
[----:B------:R-:W-:Y:S02]  /*59b0*/  UMOV UR44, 0x400 ;  /* 0x00000400002c7882 */ /* 0x000fe40000000000 */
[----:B------:R-:W1:Y:S01]  /*59c0*/  LDC R69, c[0x0][0x370] ;  /* 0x0000dc00ff457b82 */ /* 0x000e620000000800 */
[----:B------:R-:W-:Y:S01]  /*59d0*/  ULEA UR44, UR45, UR44, 0x18 ;  /* 0x0000002c2d2c7291 */ /* 0x000fe2000f8ec0ff */
[----:B------:R-:W-:Y:S01]  /*59e0*/  LOP3.LUT R4, R71, 0x40, RZ, 0xc0, !PT ;  /* 0x0000004047047812 */ /* 0x000fe200078ec0ff */
[----:B------:R-:W-:Y:S01]  /*59f0*/  IMAD.U32 R53, R79, 0x10000, RZ ;  /* 0x000100004f357824 */ /* 0x000fe200078e00ff */
[C---:B------:R-:W-:Y:S01]  /*5a00*/  LOP3.LUT R70, R71.reuse, 0x5b0, RZ, 0xc0, !PT ;  /* 0x000005b047467812 */ /* 0x040fe200078ec0ff */
[----:B------:R-:W-:Y:S01]  /*5a10*/  UIADD3 UR4, UPT, UPT, UR44, 0x200, URZ ;  /* 0x000002002c047890 */ /* 0x000fe2000fffe0ff */
[----:B------:R-:W-:Y:S01]  /*5a20*/  LOP3.LUT R3, R4, 0x8, R3, 0xf8, !PT ;  /* 0x0000000804037812 */ /* 0x000fe200078ef803 */
[----:B------:R-:W-:Y:S01]  /*5a30*/  IMAD.SHL.U32 R4, R72, 0x200000, RZ ;  /* 0x0020000048047824 */ /* 0x000fe200078e00ff */
[----:B------:R-:W2:Y:S01]  /*5a40*/  LDC R30, c[0x0][0xb0c] ;  /* 0x0002c300ff1e7b82 */ /* 0x000ea20000000800 */
[----:B------:R-:W-:Y:S01]  /*5a50*/  LOP3.LUT R70, R70, 0x200, R5, 0xf8, !PT ;  /* 0x0000020046467812 */ /* 0x000fe200078ef805 */
[----:B------:R-:W-:Y:S01]  /*5a60*/  IMAD.MOV.U32 R77, RZ, RZ, 0x1 ;  /* 0x00000001ff4d7424 */ /* 0x000fe200078e00ff */
[----:B------:R-:W-:Y:S01]  /*5a70*/  LOP3.LUT P0, RZ, R71, 0x40, RZ, 0xc0, !PT ;  /* 0x0000004047ff7812 */ /* 0x000fe2000780c0ff */
[----:B------:R-:W-:Y:S01]  /*5a80*/  IMAD.MOV.U32 R52, RZ, RZ, RZ ;  /* 0x000000ffff347224 */ /* 0x000fe200078e00ff */
[----:B------:R-:W-:Y:S01]  /*5a90*/  LOP3.LUT R4, R4, 0x200000, RZ, 0xc0, !PT ;  /* 0x0020000004047812 */ /* 0x000fe200078ec0ff */
[----:B------:R-:W-:Y:S01]  /*5aa0*/  IMAD.MOV.U32 R76, RZ, RZ, RZ ;  /* 0x000000ffff4c7224 */ /* 0x000fe200078e00ff */
[----:B------:R-:W-:Y:S01]  /*5ab0*/  LOP3.LUT R70, R70, R3, RZ, 0xfc, !PT ;  /* 0x0000000346467212 */ /* 0x000fe200078efcff */
[----:B------:R-:W3:Y:S01]  /*5ac0*/  LDC R67, c[0x0][0xb20] ;  /* 0x0002c800ff437b82 */ /* 0x000ee20000000800 */
[----:B------:R-:W4:Y:S01]  /*5ad0*/  LDS R0, [UR44+0x1d0] ;  /* 0x0001d02cff007984 */ /* 0x000f220008000800 */
[----:B------:R-:W-:Y:S01]  /*5ae0*/  LOP3.LUT R53, R4, 0x400000, R53, 0xf8, !PT ;  /* 0x0040000004357812 */ /* 0x000fe200078ef835 */
[----:B------:R-:W-:Y:S01]  /*5af0*/  IMAD.MOV.U32 R82, RZ, RZ, RZ ;  /* 0x000000ffff527224 */ /* 0x000fe200078e00ff */
[----:B------:R-:W-:Y:S01]  /*5b00*/  P2R R3, PR, RZ, 0x1 ;  /* 0x00000001ff037803 */ /* 0x000fe20000000000 */
[----:B------:R-:W-:Y:S01]  /*5b10*/  IMAD.MOV.U32 R75, RZ, RZ, RZ ;  /* 0x000000ffff4b7224 */ /* 0x000fe200078e00ff */
[----:B------:R-:W-:Y:S01]  /*5b20*/  LOP3.LUT R79, R79, 0x40, RZ, 0xc0, !PT ;  /* 0x000000404f4f7812 */ /* 0x000fe200078ec0ff */
[----:B------:R-:W-:Y:S01]  /*5b30*/  IMAD.U32 R73, RZ, RZ, UR4 ;  /* 0x00000004ff497e24 */ /* 0x000fe2000f8e00ff */
[----:B------:R-:W1:Y:S01]  /*5b40*/  LDC R29, c[0x0][0xb30] ;  /* 0x0002cc00ff1d7b82 */ /* 0x000e620000000800 */
[----:B------:R-:W1:Y:S01]  /*5b50*/  LDCU.64 UR54, c[0x0][0x348] ;  /* 0x00006900ff3677ac */ /* 0x000e620008000a00 */
[----:B------:R-:W1:Y:S06]  /*5b60*/  LDCU UR49, c[0x0][0x388] ;  /* 0x00007100ff3177ac */ /* 0x000e6c0008000800 */
[----:B------:R-:W1:Y:S01]  /*5b70*/  LDC.64 R62, c[0x0][0xb10] ;  /* 0x0002c400ff3e7b82 */ /* 0x000e620000000a00 */
[----:B------:R-:W1:Y:S01]  /*5b80*/  LDCU UR48, c[0x0][0x384] ;  /* 0x00007080ff3077ac */ /* 0x000e620008000800 */
[----:B------:R-:W1:Y:S06]  /*5b90*/  LDCU.64 UR40, c[0x0][0x888] ;  /* 0x00011100ff2877ac */ /* 0x000e6c0008000a00 */
[----:B------:R-:W1:Y:S01]  /*5ba0*/  LDC.64 R24, c[0x0][0xb18] ;  /* 0x0002c600ff187b82 */ /* 0x000e620000000a00 */
[----:B------:R-:W1:Y:S01]  /*5bb0*/  LDCU.64 UR42, c[0x0][0x8c0] ;  /* 0x00011800ff2a77ac */ /* 0x000e620008000a00 */
[----:B------:R-:W-:Y:S01]  /*5bc0*/  UMOV UR50, URZ ;  /* 0x000000ff00327c82 */ /* 0x000fe20008000000 */
[----:B------:R-:W-:-:S05]  /*5bd0*/  UMOV UR51, URZ ;  /* 0x000000ff00337c82 */ /* 0x000fca0008000000 */
[----:B------:R-:W1:Y:S08]  /*5be0*/  LDC.64 R58, c[0x0][0x888] ;  /* 0x00022200ff3a7b82 */ /* 0x000e700000000a00 */
[----:B------:R-:W1:Y:S01]  /*5bf0*/  LDC.64 R22, c[0x0][0xb28] ;  /* 0x0002ca00ff167b82 */ /* 0x000e620000000a00 */
[----:B----4-:R-:W-:-:S07]  /*5c00*/  IMAD.IADD R53, R0, 0x1, R53 ;  /* 0x0000000100357824 */ /* 0x010fce00078e0235 */
[----:B------:R-:W4:Y:S08]  /*5c10*/  LDC.64 R60, c[0x0][0x890] ;  /* 0x00022400ff3c7b82 */ /* 0x000f300000000a00 */
[----:B------:R-:W1:Y:S08]  /*5c20*/  LDC.64 R56, c[0x0][0x8b0] ;  /* 0x00022c00ff387b82 */ /* 0x000e700000000a00 */
[----:B------:R-:W1:Y:S08]  /*5c30*/  LDC.64 R54, c[0x0][0x8a8] ;  /* 0x00022a00ff367b82 */ /* 0x000e700000000a00 */
[----:B------:R-:W1:Y:S08]  /*5c40*/  LDC.64 R26, c[0x0][0x8d0] ;  /* 0x00023400ff1a7b82 */ /* 0x000e700000000a00 */
[----:B--23--:R-:W1:Y:S02]  /*5c50*/  LDC R68, c[0x0][0x374] ;  /* 0x0000dd00ff447b82 */ /* 0x00ce640000000800 */
.L_x_155:
[C---:B------:R-:W-:Y:S02]  /*5c60*/  LEA R0, R82.reuse, UR44, 0x3 ;  /* 0x0000002c52007c11 */ /* 0x040fe4000f8e18ff */
[----:B------:R-:W-:Y:S02]  /*5c70*/  SHF.L.U32 R2, R75, 0x1f, RZ ;  /* 0x0000001f4b027819 */ /* 0x000fe400000006ff */
[----:B------:R-:W-:Y:S02]  /*5c80*/  LEA R16, R82, UR44, 0x4 ;  /* 0x0000002c52107c11 */ /* 0x000fe4000f8e20ff */
[----:B------:R-:W2:Y:S02]  /*5c90*/  SYNCS.PHASECHK.TRANS64.TRYWAIT P0, [R0+URZ+0x120], R2 ;  /* 0x00012002000075a7 */ /* 0x000ea400080011ff */
[----:B-12---:R-:W-:Y:S05]  /*5ca0*/  @!P0 BRA `(.L_x_111) ;  /* 0x00000040006c8947 */ /* 0x006fea0003800000 */
.L_x_224:
[----:B------:R-:W3:Y:S01]  /*5cb0*/  LDC.64 R10, c[0x0][0xb10] ;  /* 0x0002c400ff0a7b82 */ /* 0x000ee20000000a00 */
[----:B------:R-:W4:Y:S01]  /*5cc0*/  LDS.128 R16, [R16+0x1b0] ;  /* 0x0001b00010107984 */ /* 0x000f220000000c00 */
[----:B-1----:R-:W-:Y:S01]  /*5cd0*/  ISETP.NE.AND P1, PT, R29, 0x1, PT ;  /* 0x000000011d00780c */ /* 0x002fe20003f25270 */
[----:B--2---:R-:W-:Y:S01]  /*5ce0*/  VIADD R0, R0, 0x130 ;  /* 0x0000013000007836 */ /* 0x004fe20000000000 */
[----:B------:R-:W-:Y:S04]  /*5cf0*/  ISETP.GE.AND P0, PT, R28, 0x1, PT ;  /* 0x000000011c00780c */ /* 0x000fe80003f06270 */
[----:B------:R-:W1:Y:S01]  /*5d00*/  LDC.64 R8, c[0x0][0xb18] ;  /* 0x0002c600ff087b82 */ /* 0x000e620000000a00 */
[----:B------:R-:W-:Y:S01]  /*5d10*/  PRMT R0, RZ, 0x654, R0 ;  /* 0x00000654ff007816 */ /* 0x000fe20000000000 */
[----:B------:R-:W-:Y:S01]  /*5d20*/  @!PT LDS RZ, [RZ] ;  /* 0x00000000fffff984 */ /* 0x000fe20000000800 */
[----:B------:R-:W-:Y:S01]  /*5d30*/  @!PT LDS RZ, [RZ] ;  /* 0x00000000fffff984 */ /* 0x000fe20000000800 */
[----:B------:R-:W-:Y:S01]  /*5d40*/  @!PT LDS RZ, [RZ] ;  /* 0x00000000fffff984 */ /* 0x000fe20000000800 */
[----:B------:R-:W-:Y:S01]  /*5d50*/  @!PT LDS RZ, [RZ] ;  /* 0x00000000fffff984 */ /* 0x000fe20000000800 */
[----:B------:R2:W-:Y:S06]  /*5d60*/  MEMBAR.ALL.CTA ;  /* 0x0000000000007992 */ /* 0x0005ec0000008000 */
[----:B--2---:R-:W2:Y:S01]  /*5d70*/  FENCE.VIEW.ASYNC.S ;  /* 0x00000000000073c6 */ /* 0x004ea20000000000 */
[----:B------:R-:W1:Y:S08]  /*5d80*/  @!P1 LDC R12, c[0x0][0xb20] ;  /* 0x0002c800ff0c9b82 */ /* 0x000e700000000800 */
[----:B------:R-:W1:Y:S01]  /*5d90*/  @!P1 LDC R7, c[0x0][0xb0c] ;  /* 0x0002c300ff079b82 */ /* 0x000e620000000800 */
[----:B--2---:R2:W-:Y:S01]  /*5da0*/  SYNCS.ARRIVE.TRANS64.RED.A1T0 RZ, [R0+URZ], RZ ;  /* 0x000000ff00ff79a7 */ /* 0x0045e200081004ff */
[----:B----4-:R-:W-:Y:S04]  /*5db0*/  LOP3.LUT P4, RZ, R18, 0x1, RZ, 0xc0, !PT ;  /* 0x0000000112ff7812 */ /* 0x010fe8000788c0ff */
[----:B------:R-:W-:Y:S09]  /*5dc0*/  P2R R81, PR, RZ, 0x10 ;  /* 0x00000010ff517803 */ /* 0x000ff20000000000 */
[----:B------:R-:W-:Y:S02]  /*5dd0*/  @P4 MOV R32, R16 ;  /* 0x0000001000204202 */ /* 0x000fe40000000f00 */
[----:B------:R-:W-:Y:S01]  /*5de0*/  @P4 LOP3.LUT R31, R17, 0xffff, RZ, 0xc0, !PT ;  /* 0x0000ffff111f4812 */ /* 0x000fe200078ec0ff */
[----:B--23--:R-:W-:Y:S06]  /*5df0*/  @!P0 BRA `(.L_x_112) ;  /* 0x0000000000a48947 */ /* 0x00cfec0003800000 */
[----:B------:R-:W-:Y:S01]  /*5e00*/  IMAD.HI.U32 R0, R68, R25, RZ ;  /* 0x0000001944007227 */ /* 0x000fe200078e00ff */
[----:B------:R-:W-:Y:S02]  /*5e10*/  ISETP.NE.AND P0, PT, R24, 0x1, PT ;  /* 0x000000011800780c */ /* 0x000fe40003f05270 */
[----:B------:R-:W-:Y:S01]  /*5e20*/  ISETP.NE.AND P2, PT, R28, 0x1, PT ;  /* 0x000000011c00780c */ /* 0x000fe20003f45270 */
[----:B------:R-:W-:Y:S01]  /*5e30*/  IMAD.HI.U32 R4, R69, R62, RZ ;  /* 0x0000003e45047227 */ /* 0x000fe200078e00ff */
[----:B------:R-:W-:Y:S02]  /*5e40*/  SHF.R.U32.HI R0, RZ, R67, R0 ;  /* 0x00000043ff007219 */ /* 0x000fe40000011600 */
[----:B------:R-:W-:Y:S01]  /*5e50*/  ISETP.NE.AND P3, PT, R30, 0x1, PT ;  /* 0x000000011e00780c */ /* 0x000fe20003f65270 */
[----:B------:R-:W-:Y:S01]  /*5e60*/  IMAD.HI.U32 R6, R31, R25, RZ ;  /* 0x000000191f067227 */ /* 0x000fe200078e00ff */
[-C--:B------:R-:W-:Y:S02]  /*5e70*/  SHF.R.U32.HI R4, RZ, R63.reuse, R4 ;  /* 0x0000003fff047219 */ /* 0x080fe40000011604 */
[----:B------:R-:W-:Y:S01]  /*5e80*/  SEL R0, R68, R0, !P0 ;  /* 0x0000000044007207 */ /* 0x000fe20004000000 */
[----:B------:R-:W-:Y:S01]  /*5e90*/  IMAD.HI.U32 R5, R32, R62, RZ ;  /* 0x0000003e20057227 */ /* 0x000fe200078e00ff */
[----:B------:R-:W-:Y:S03]  /*5ea0*/  SEL R4, R69, R4, !P3 ;  /* 0x0000000445047207 */ /* 0x000fe60005800000 */
[-C--:B------:R-:W-:Y:S01]  /*5eb0*/  IMAD.HI.U32 R3, R0, R22.reuse, RZ ;  /* 0x0000001600037227 */ /* 0x080fe200078e00ff */
[----:B------:R-:W-:Y:S03]  /*5ec0*/  SHF.R.U32.HI R5, RZ, R63, R5 ;  /* 0x0000003fff057219 */ /* 0x000fe60000011605 */
[----:B------:R-:W-:Y:S01]  /*5ed0*/  IMAD.HI.U32 R2, R4, R22, RZ ;  /* 0x0000001604027227 */ /* 0x000fe200078e00ff */
[----:B------:R-:W-:Y:S02]  /*5ee0*/  @P2 SHF.R.U32.HI R0, RZ, R23, R3 ;  /* 0x00000017ff002219 */ /* 0x000fe40000011603 */
[----:B------:R-:W-:Y:S02]  /*5ef0*/  SHF.R.U32.HI R3, RZ, R67, R6 ;  /* 0x00000043ff037219 */ /* 0x000fe40000011606 */
[----:B------:R-:W-:Y:S01]  /*5f00*/  @P2 SHF.R.U32.HI R4, RZ, R23, R2 ;  /* 0x00000017ff042219 */ /* 0x000fe20000011602 */
[----:B------:R-:W-:Y:S01]  /*5f10*/  IMAD R0, R28, R0, RZ ;  /* 0x000000001c007224 */ /* 0x000fe200078e02ff */
[----:B------:R-:W-:Y:S02]  /*5f20*/  SEL R3, R31, R3, !P0 ;  /* 0x000000031f037207 */ /* 0x000fe40004000000 */
[----:B------:R-:W-:Y:S01]  /*5f30*/  SEL R2, R32, R5, !P3 ;  /* 0x0000000520027207 */ /* 0x000fe20005800000 */
[----:B------:R-:W-:Y:S01]  /*5f40*/  IMAD R5, R28, R4, RZ ;  /* 0x000000041c057224 */ /* 0x000fe200078e02ff */
[C---:B------:R-:W-:Y:S01]  /*5f50*/  ISETP.GE.AND P0, PT, R3.reuse, R0, PT ;  /* 0x000000000300720c */ /* 0x040fe20003f06270 */
[C---:B------:R-:W-:Y:S03]  /*5f60*/  IMAD.HI.U32 R0, R3.reuse, R22, RZ ;  /* 0x0000001603007227 */ /* 0x040fe600078e00ff */
[C---:B------:R-:W-:Y:S02]  /*5f70*/  ISETP.GE.OR P0, PT, R2.reuse, R5, P0 ;  /* 0x000000050200720c */ /* 0x040fe40000706670 */
[----:B------:R-:W-:Y:S04]  /*5f80*/  SHF.R.U32.HI R0, RZ, R23, R0 ;  /* 0x00000017ff007219 */ /* 0x000fe80000011600 */
[C---:B------:R-:W-:Y:S05]  /*5f90*/  SEL R6, R3.reuse, R0, !P2 ;  /* 0x0000000003067207 */ /* 0x040fea0005000000 */
        /* <DEDUP_REMOVED lines=14> */
[----:B------:R-:W-:Y:S07]  /*6080*/  IMAD R31, R3, R24, R31 ;  /* 0x00000018031f7224 */ /* 0x000fee00078e021f */
.L_x_112:
[----:B-1----:R-:W-:Y:S01]  /*6090*/  @!P1 ISETP.NE.AND P0, PT, R8, 0x1, PT ;  /* 0x000000010800980c */ /* 0x002fe20003f05270 */
[----:B------:R-:W-:Y:S01]  /*60a0*/  @!P1 IMAD.HI.U32 R2, R31, R9, RZ ;  /* 0x000000091f029227 */ /* 0x000fe200078e00ff */
[----:B------:R-:W-:Y:S01]  /*60b0*/  R2UR UR38, R14 ;  /* 0x000000000e2672ca */ /* 0x000fe200000e0000 */
[----:B------:R-:W-:Y:S01]  /*60c0*/  BSSY.RECONVERGENT B6, `(.L_x_113) ;  /* 0x0000031000067945 */ /* 0x000fe20003800200 */
[----:B------:R-:W-:Y:S01]  /*60d0*/  R2UR UR37, R15 ;  /* 0x000000000f2572ca */ /* 0x000fe200000e0000 */
[----:B------:R-:W-:Y:S01]  /*60e0*/  @!P1 IMAD.HI.U32 R0, R32, R10, RZ ;  /* 0x0000000a20009227 */ /* 0x000fe200078e00ff */
[----:B------:R-:W-:Y:S02]  /*60f0*/  @!P1 SHF.R.U32.HI R2, RZ, R12, R2 ;  /* 0x0000000cff029219 */ /* 0x000fe40000011602 */
[----:B------:R-:W-:Y:S01]  /*6100*/  @!P1 ISETP.NE.AND P2, PT, R7, 0x1, PT ;  /* 0x000000010700980c */ /* 0x000fe20003f45270 */
[----:B------:R-:W-:Y:S01]  /*6110*/  VIADD R82, R82, 0x1 ;  /* 0x0000000152527836 */ /* 0x000fe20000000000 */
[----:B------:R-:W-:Y:S02]  /*6120*/  @!P1 SEL R2, R31, R2, !P0 ;  /* 0x000000021f029207 */ /* 0x000fe40004000000 */
[----:B------:R-:W-:Y:S02]  /*6130*/  @!P1 SHF.R.U32.HI R0, RZ, R11, R0 ;  /* 0x0000000bff009219 */ /* 0x000fe40000011600 */
[----:B------:R-:W-:Y:S01]  /*6140*/  LOP3.LUT P0, RZ, R73, 0x90, RZ, 0xc0, !PT ;  /* 0x0000009049ff7812 */ /* 0x000fe2000780c0ff */
[----:B------:R-:W-:Y:S01]  /*6150*/  USHF.L.U32 UR38, UR38, 0x6, URZ ;  /* 0x0000000626267899 */ /* 0x000fe200080006ff */
[----:B------:R-:W-:Y:S01]  /*6160*/  @!P1 SEL R3, R32, R0, !P2 ;  /* 0x0000000020039207 */ /* 0x000fe20005000000 */
[----:B------:R-:W-:Y:S01]  /*6170*/  USHF.L.U32 UR37, UR37, 0x7, URZ ;  /* 0x0000000725257899 */ /* 0x000fe200080006ff */
[----:B------:R-:W-:Y:S03]  /*6180*/  @P4 SHF.R.U32.HI R74, RZ, 0x10, R17 ;  /* 0x00000010ff4a4819 */ /* 0x000fe60000011611 */
[----:B------:R-:W-:Y:S02]  /*6190*/  @!P1 IMAD.IADD R0, R2, 0x1, -R3 ;  /* 0x0000000102009824 */ /* 0x000fe400078e0a03 */
[----:B------:R-:W-:Y:S02]  /*61a0*/  @!P1 IMAD.IADD R2, R3, 0x1, -R2 ;  /* 0x0000000103029824 */ /* 0x000fe400078e0a02 */
[----:B------:R-:W-:Y:S02]  /*61b0*/  @!P1 IMAD R32, R0, R7, R32 ;  /* 0x0000000700209224 */ /* 0x000fe400078e0220 */
[----:B------:R-:W-:Y:S01]  /*61c0*/  @!P1 IMAD R31, R2, R8, R31 ;  /* 0x00000008021f9224 */ /* 0x000fe200078e021f */
[----:B------:R-:W-:Y:S06]  /*61d0*/  @!P0 BRA `(.L_x_114) ;  /* 0x00000000007c8947 */ /* 0x000fec0003800000 */
[----:B------:R-:W1:Y:S01]  /*61e0*/  LDCU.64 UR8, c[0x4][0x80] ;  /* 0x01001000ff0877ac */ /* 0x000e620008000a00 */
[----:B------:R-:W-:Y:S01]  /*61f0*/  MOV R2, 0x0 ;  /* 0x0000000000027802 */ /* 0x000fe20000000f00 */
[----:B------:R-:W-:Y:S02]  /*6200*/  HFMA2 R12, -RZ, RZ, 0, 5.9604644775390625e-08 ;  /* 0x00000001ff0c7431 */ /* 0x000fe400000001ff */
[----:B------:R-:W-:Y:S01]  /*6210*/  IMAD.MOV.U32 R8, RZ, RZ, 0x70 ;  /* 0x00000070ff087424 */ /* 0x000fe200078e00ff */
[----:B------:R2:W3:Y:S01]  /*6220*/  LDC.64 R14, c[0x4][R2] ;  /* 0x01000000020e7b82 */ /* 0x0004e20000000a00 */
[----:B------:R-:W4:Y:S01]  /*6230*/  LDCU.64 UR6, c[0x4][0x88] ;  /* 0x01001100ff0677ac */ /* 0x000f220008000a00 */
[----:B------:R-:W-:Y:S01]  /*6240*/  IMAD.MOV.U32 R13, RZ, RZ, RZ ;  /* 0x000000ffff0d7224 */ /* 0x000fe200078e00ff */
[----:B------:R-:W2:Y:S01]  /*6250*/  LDCU.64 UR4, c[0x4][0x8] ;  /* 0x01000100ff0477ac */ /* 0x000ea20008000a00 */
[----:B-1----:R-:W-:Y:S01]  /*6260*/  MOV R5, UR9 ;  /* 0x0000000900057c02 */ /* 0x002fe20008000f00 */
[----:B------:R-:W-:Y:S01]  /*6270*/  IMAD.U32 R4, RZ, RZ, UR8 ;  /* 0x00000008ff047e24 */ /* 0x000fe2000f8e00ff */
[----:B----4-:R-:W-:Y:S01]  /*6280*/  MOV R7, UR7 ;  /* 0x0000000700077c02 */ /* 0x010fe20008000f00 */
[----:B------:R-:W-:Y:S01]  /*6290*/  IMAD.U32 R6, RZ, RZ, UR6 ;  /* 0x00000006ff067e24 */ /* 0x000fe2000f8e00ff */
[----:B--2---:R-:W-:Y:S01]  /*62a0*/  MOV R11, UR5 ;  /* 0x00000005000b7c02 */ /* 0x004fe20008000f00 */
[----:B------:R-:W-:Y:S02]  /*62b0*/  IMAD.U32 R10, RZ, RZ, UR4 ;  /* 0x00000004ff0a7e24 */ /* 0x000fe4000f8e00ff */
[----:B------:R-:W-:Y:S07]  /*62c0*/  LEPC R20, `(.L_x_115) ;  /* 0x000000001014794e */ /* 0x000fee0000000000 */
[----:B---3-5:R-:W-:Y:S05]  /*62d0*/  CALL.ABS.NOINC R14 ;  /* 0x000000000e007343 */ /* 0x028fea0003c00000 */
.L_x_115:
[----:B------:R-:W1:Y:S01]  /*62e0*/  LDCU.64 UR8, c[0x4][0x80] ;  /* 0x01001000ff0877ac */ /* 0x000e620008000a00 */
[----:B------:R-:W2:Y:S01]  /*62f0*/  LDC.64 R2, c[0x4][R2] ;  /* 0x0100000002027b82 */ /* 0x000ea20000000a00 */
[----:B------:R-:W-:Y:S02]  /*6300*/  HFMA2 R12, -RZ, RZ, 0, 5.9604644775390625e-08 ;  /* 0x00000001ff0c7431 */ /* 0x000fe400000001ff */
[----:B------:R-:W-:Y:S02]  /*6310*/  IMAD.MOV.U32 R8, RZ, RZ, 0x70 ;  /* 0x00000070ff087424 */ /* 0x000fe400078e00ff */
[----:B------:R-:W-:Y:S01]  /*6320*/  IMAD.MOV.U32 R13, RZ, RZ, RZ ;  /* 0x000000ffff0d7224 */ /* 0x000fe200078e00ff */
[----:B------:R-:W3:Y:S01]  /*6330*/  LDCU.64 UR6, c[0x4][0x88] ;  /* 0x01001100ff0677ac */ /* 0x000ee20008000a00 */
[----:B------:R-:W4:Y:S01]  /*6340*/  LDCU.64 UR4, c[0x4][0x8] ;  /* 0x01000100ff0477ac */ /* 0x000f220008000a00 */
[----:B-1----:R-:W-:Y:S02]  /*6350*/  MOV R4, UR8 ;  /* 0x0000000800047c02 */ /* 0x002fe40008000f00 */
[----:B------:R-:W-:Y:S02]  /*6360*/  MOV R5, UR9 ;  /* 0x0000000900057c02 */ /* 0x000fe40008000f00 */
[----:B---3--:R-:W-:Y:S01]  /*6370*/  MOV R7, UR7 ;  /* 0x0000000700077c02 */ /* 0x008fe20008000f00 */
[----:B------:R-:W-:Y:S01]  /*6380*/  IMAD.U32 R6, RZ, RZ, UR6 ;  /* 0x00000006ff067e24 */ /* 0x000fe2000f8e00ff */
[----:B----4-:R-:W-:Y:S01]  /*6390*/  MOV R11, UR5 ;  /* 0x00000005000b7c02 */ /* 0x010fe20008000f00 */
[----:B------:R-:W-:Y:S02]  /*63a0*/  IMAD.U32 R10, RZ, RZ, UR4 ;  /* 0x00000004ff0a7e24 */ /* 0x000fe4000f8e00ff */
[----:B------:R-:W-:Y:S07]  /*63b0*/  LEPC R20, `(.L_x_114) ;  /* 0x000000001014794e */ /* 0x000fee0000000000 */
[----:B--2---:R-:W-:Y:S05]  /*63c0*/  CALL.ABS.NOINC R2 ;  /* 0x0000000002007343 */ /* 0x004fea0003c00000 */
.L_x_114:
[----:B------:R-:W-:Y:S05]  /*63d0*/  BSYNC.RECONVERGENT B6 ;  /* 0x0000000000067941 */ /* 0x000fea0003800200 */
.L_x_113:
[C---:B------:R-:W-:Y:S02]  /*63e0*/  ISETP.NE.U32.AND P3, PT, R60.reuse, RZ, PT ;  /* 0x000000ff3c00720c */ /* 0x040fe40003f65070 */
[----:B------:R-:W-:Y:S02]  /*63f0*/  ISETP.NE.U32.AND P0, PT, RZ, UR40, PT ;  /* 0x00000028ff007c0c */ /* 0x000fe4000bf05070 */
[C---:B------:R-:W-:Y:S02]  /*6400*/  ISETP.NE.AND.EX P3, PT, R61.reuse, RZ, PT, P3 ;  /* 0x000000ff3d00720c */ /* 0x040fe40003f65330 */
[----:B------:R-:W-:Y:S02]  /*6410*/  ISETP.NE.U32.AND P4, PT, R60, RZ, PT ;  /* 0x000000ff3c00720c */ /* 0x000fe40003f85070 */
[----:B------:R-:W-:Y:S02]  /*6420*/  ISETP.NE.AND.EX P0, PT, RZ, UR41, PT, P0 ;  /* 0x00000029ff007c0c */ /* 0x000fe4000bf05300 */
[----:B------:R-:W-:Y:S02]  /*6430*/  ISETP.NE.U32.AND P2, PT, R56, RZ, PT ;  /* 0x000000ff3800720c */ /* 0x000fe40003f45070 */
[----:B------:R-:W-:Y:S02]  /*6440*/  ISETP.NE.U32.AND P1, PT, RZ, UR40, PT ;  /* 0x00000028ff007c0c */ /* 0x000fe4000bf25070 */
[----:B------:R-:W-:Y:S03]  /*6450*/  ISETP.NE.AND.EX P4, PT, R61, RZ, P0, P4 ;  /* 0x000000ff3d00720c */ /* 0x000fe60000785340 */
[----:B------:R-:W-:Y:S10]  /*6460*/  @!P3 BRA `(.L_x_116) ;  /* 0x00000000002cb947 */ /* 0x000ff40003800000 */
[----:B------:R-:W-:Y:S01]  /*6470*/  ISETP.NE.U32.AND P0, PT, R58, RZ, PT ;  /* 0x000000ff3a00720c */ /* 0x000fe20003f05070 */
[----:B------:R-:W-:Y:S03]  /*6480*/  IMAD.MOV.U32 R66, RZ, RZ, 0x1 ;  /* 0x00000001ff427424 */ /* 0x000fe600078e00ff */
[----:B------:R-:W-:Y:S11]  /*6490*/  ISETP.NE.AND.EX P0, PT, R59, RZ, PT, P0 ;  /* 0x000000ff3b00720c */ /* 0x000ff60003f05300 */
[----:B------:R-:W-:Y:S02]  /*64a0*/  @!UPT UIADD3 URZ, UPT, UPT, URZ, URZ, URZ ;  /* 0x000000fffffff290 */ /* 0x000fe4000fffe0ff */
[----:B------:R-:W1:Y:S01]  /*64b0*/  @P0 LDC.64 R2, c[0x0][0x888] ;  /* 0x00022200ff020b82 */ /* 0x000e620000000a00 */
[----:B------:R-:W-:Y:S04]  /*64c0*/  @P0 IMAD R0, R60, UR52, RZ ;  /* 0x000000343c000c24 */ /* 0x000fe8000f8e02ff */
[----:B-1----:R-:W-:Y:S04]  /*64d0*/  @P0 IMAD.WIDE R2, R0, 0x4, R2 ;  /* 0x0000000400020825 */ /* 0x002fe800078e0202 */
[----:B------:R-:W-:Y:S01]  /*64e0*/  HFMA2 R0, -RZ, RZ, 0, 5.9604644775390625e-08 ;  /* 0x00000001ff007431 */ /* 0x000fe200000001ff */
[----:B-----5:R1:W5:Y:S04]  /*64f0*/  @P0 LDG.E R35, desc[UR46][R2.64] ;  /* 0x0000002e02230981 */ /* 0x020368000c1e1900 */
[----:B------:R-:W-:Y:S01]  /*6500*/  @!P0 PRMT R66, R0, 0x7610, R66 ;  /* 0x0000761000428816 */ /* 0x000fe20000000042 */
[----:B-1----:R-:W2:Y:S06]  /*6510*/  @!P0 LDC R35, c[0x0][0x880] ;  /* 0x00022000ff238b82 */ /* 0x002eac0000000800 */
.L_x_116:
[----:B------:R-:W-:Y:S02]  /*6520*/  ISETP.NE.AND.EX P2, PT, R57, RZ, PT, P2 ;  /* 0x000000ff3900720c */ /* 0x000fe40003f45320 */
[----:B------:R-:W-:Y:S02]  /*6530*/  PLOP3.LUT P0, PT, PT, PT, PT, 0x8, 0x80 ;  /* 0x000000000080781c */ /* 0x000fe40003f0e170 */
[----:B------:R-:W-:Y:S02]  /*6540*/  ISETP.NE.AND.EX P1, PT, RZ, UR41, PT, P1 ;  /* 0x00000029ff007c0c */ /* 0x000fe4000bf25310 */
[----:B------:R-:W-:Y:S07]  /*6550*/  @!P4 PLOP3.LUT P0, PT, P3, PT, PT, 0x80, 0x8 ;  /* 0x000000000008c81c */ /* 0x000fee0001f0f070 */
[----:B------:R-:W-:Y:S06]  /*6560*/  @!P2 BRA `(.L_x_117) ;  /* 0x000000000020a947 */ /* 0x000fec0003800000 */
[----:B------:R-:W-:Y:S04]  /*6570*/  ISETP.NE.U32.AND P2, PT, R54, RZ, PT ;  /* 0x000000ff3600720c */ /* 0x000fe80003f45070 */
[----:B------:R-:W-:Y:S11]  /*6580*/  ISETP.NE.AND.EX P2, PT, R55, RZ, PT, P2 ;  /* 0x000000ff3700720c */ /* 0x000ff60003f45320 */
[----:B------:R-:W-:Y:S02]  /*6590*/  @!UPT UIADD3 URZ, UPT, UPT, URZ, URZ, URZ ;  /* 0x000000fffffff290 */ /* 0x000fe4000fffe0ff */
[----:B------:R-:W1:Y:S01]  /*65a0*/  @P2 LDC.64 R2, c[0x0][0x8a8] ;  /* 0x00022a00ff022b82 */ /* 0x000e620000000a00 */
[----:B------:R-:W-:Y:S04]  /*65b0*/  @P2 IMAD R0, R56, UR52, RZ ;  /* 0x0000003438002c24 */ /* 0x000fe8000f8e02ff */
[----:B-1----:R-:W-:Y:S05]  /*65c0*/  @P2 IMAD.WIDE R2, R0, 0x4, R2 ;  /* 0x0000000400022825 */ /* 0x002fea00078e0202 */
[----:B-----5:R1:W5:Y:S02]  /*65d0*/  @P2 LDG.E R33, desc[UR46][R2.64] ;  /* 0x0000002e02212981 */ /* 0x020364000c1e1900 */
[----:B-1----:R-:W3:Y:S02]  /*65e0*/  @!P2 LDC R33, c[0x0][0x8a0] ;  /* 0x00022800ff21ab82 */ /* 0x002ee40000000800 */
.L_x_117:
[----:B--2--5:R-:W-:Y:S01]  /*65f0*/  FSETP.NEU.AND P2, PT, R35, RZ, PT ;  /* 0x000000ff2300720b */ /* 0x024fe20003f4d000 */
[----:B------:R-:W-:Y:S01]  /*6600*/  IMAD.U32 R0, RZ, RZ, UR38 ;  /* 0x00000026ff007e24 */ /* 0x000fe2000f8e00ff */
[----:B------:R-:W-:Y:S01]  /*6610*/  SEL R3, RZ, 0xffffffff, P1 ;  /* 0xffffffffff037807 */ /* 0x000fe20000800000 */
[----:B------:R-:W-:Y:S01]  /*6620*/  USHF.R.S32.HI UR4, URZ, 0x1f, UR52 ;  /* 0x0000001fff047899 */ /* 0x000fe20008011434 */
[----:B------:R-:W-:Y:S01]  /*6630*/  @!P4 LOP3.LUT P1, RZ, R66, 0xff, RZ, 0xc0, !PT ;  /* 0x000000ff42ffc812 */ /* 0x000fe2000782c0ff */
[----:B------:R-:W1:Y:S01]  /*6640*/  LDCU UR5, c[0x0][0x8c8] ;  /* 0x00011900ff0577ac */ /* 0x000e620008000800 */
[----:B------:R-:W-:Y:S02]  /*6650*/  @!P4 SEL R2, RZ, 0xffffffff, P2 ;  /* 0xffffffffff02c807 */ /* 0x000fe40001000000 */
[----:B------:R-:W-:Y:S01]  /*6660*/  LOP3.LUT R77, R77, 0x1, RZ, 0x3c, !PT ;  /* 0x000000014d4d7812 */ /* 0x000fe200078e3cff */
[----:B------:R-:W-:Y:S01]  /*6670*/  UISETP.NE.U32.AND UP0, UPT, UR42, URZ, UPT ;  /* 0x000000ff2a00728c */ /* 0x000fe2000bf05070 */
[----:B------:R-:W-:Y:S02]  /*6680*/  @P0 SEL R2, R3, R2, !P1 ;  /* 0x0000000203020207 */ /* 0x000fe40004800000 */
[----:B------:R-:W-:Y:S01]  /*6690*/  IADD3 R6, P0, PT, R78, UR38, RZ ;  /* 0x000000264e067c10 */ /* 0x000fe2000ff1e0ff */
[----:B------:R-:W-:Y:S01]  /*66a0*/  UISETP.NE.AND.EX UP0, UPT, UR43, URZ, UPT, UP0 ;  /* 0x000000ff2b00728c */ /* 0x000fe2000bf05300 */
[----:B------:R-:W-:Y:S02]  /*66b0*/  @!P4 LOP3.LUT R2, R2, 0x1, RZ, 0xc0, !PT ;  /* 0x000000010202c812 */ /* 0x000fe400078ec0ff */
[----:B------:R-:W-:Y:S01]  /*66c0*/  LEA.HI.X.SX32 R7, R0, RZ, 0x1, P0 ;  /* 0x000000ff00077211 */ /* 0x000fe200000f0eff */
[----:B------:R-:W-:Y:S01]  /*66d0*/  IMAD R0, R26, UR4, RZ ;  /* 0x000000041a007c24 */ /* 0x000fe2000f8e02ff */
[----:B------:R-:W-:Y:S03]  /*66e0*/  ISETP.NE.U32.OR P5, PT, R2, 0x1, P4 ;  /* 0x000000010200780c */ /* 0x000fe600027a5470 */
[----:B------:R-:W-:Y:S01]  /*66f0*/  IMAD R0, R27, UR52, R0 ;  /* 0x000000341b007c24 */ /* 0x000fe2000f8e0200 */
[----:B------:R-:W-:Y:S01]  /*6700*/  P2R R83, PR, RZ, 0x20 ;  /* 0x00000020ff537803 */ /* 0x000fe20000000000 */
[----:B------:R-:W-:Y:S04]  /*6710*/  IMAD.WIDE.U32 R6, R26, UR52, R6 ;  /* 0x000000341a067c25 */ /* 0x000fe8000f8e0006 */
[----:B------:R-:W-:Y:S01]  /*6720*/  IMAD.IADD R0, R7, 0x1, R0 ;  /* 0x0000000107007824 */ /* 0x000fe200078e0200 */
[C---:B------:R-:W-:Y:S01]  /*6730*/  LEA R4, P0, R6.reuse, UR42, 0x1 ;  /* 0x0000002a06047c11 */ /* 0x040fe2000f8008ff */
[----:B-1----:R-:W-:Y:S03]  /*6740*/  IMAD.U32 R2, RZ, RZ, UR5 ;  /* 0x00000005ff027e24 */ /* 0x002fe6000f8e00ff */
[----:B------:R-:W-:Y:S02]  /*6750*/  LEA.HI.X R5, R6, UR43, R0, 0x1, P0 ;  /* 0x0000002b06057c11 */ /* 0x000fe400080f0c00 */
[----:B------:R-:W-:Y:S01]  /*6760*/  @P5 SHF.L.U32 R0, R77, 0x1f, RZ ;  /* 0x0000001f4d005819 */ /* 0x000fe200000006ff */
[----:B------:R-:W-:Y:S06]  /*6770*/  BRA.U !UP0, `(.L_x_118) ;  /* 0x0000000108207547 */ /* 0x000fec000b800000 */
[----:B------:R-:W-:Y:S02]  /*6780*/  VIADD R2, R79, UR37 ;  /* 0x000000254f027c36 */ /* 0x000fe40008000000 */
[----:B------:R-:W-:Y:S03]  /*6790*/  VIADD R6, R78, UR38 ;  /* 0x000000264e067c36 */ /* 0x000fe60008000000 */
[----:B------:R-:W-:Y:S02]  /*67a0*/  ISETP.GE.AND P0, PT, R2, UR49, PT ;  /* 0x0000003102007c0c */ /* 0x000fe4000bf06270 */
[----:B------:R-:W-:Y:S02]  /*67b0*/  PRMT R2, RZ, 0x7610, R2 ;  /* 0x00007610ff027816 */ /* 0x000fe40000000002 */
[----:B------:R-:W-:Y:S11]  /*67c0*/  ISETP.GE.OR P0, PT, R6, UR48, P0 ;  /* 0x0000003006007c0c */ /* 0x000ff60008706670 */
[----:B------:R-:W-:Y:S02]  /*67d0*/  @!UPT UIADD3 URZ, UPT, UPT, URZ, URZ, URZ ;  /* 0x000000fffffff290 */ /* 0x000fe4000fffe0ff */
[----:B------:R-:W2:Y:S02]  /*67e0*/  @!P0 LDG.E.U16 R2, desc[UR46][R4.64] ;  /* 0x0000002e04028981 */ /* 0x000ea4000c1e1500 */
[----:B--2---:R-:W-:Y:S07]  /*67f0*/  HADD2.F32 R2, -RZ, R2.H0_H0 ;  /* 0x20000002ff027230 */ /* 0x004fee0000004100 */
.L_x_118:
[----:B------:R1:W2:Y:S01]  /*6800*/  @P5 SYNCS.PHASECHK.TRANS64.TRYWAIT P1, [UR44+0xd0], R0 ;  /* 0x0000d000ff0055a7 */ /* 0x0002a2000802112c */
[----:B------:R-:W-:Y:S01]  /*6810*/  LEA R84, R52, UR44, 0x3 ;  /* 0x0000002c34547c11 */ /* 0x000fe2000f8e18ff */
[----:B------:R-:W-:Y:S01]  /*6820*/  IMAD.SHL.U32 R86, R70, 0x2, RZ ;  /* 0x0000000246567824 */ /* 0x000fe200078e00ff */
[----:B------:R-:W-:Y:S01]  /*6830*/  SEL R4, RZ, 0xffffffff, P2 ;  /* 0xffffffffff047807 */ /* 0x000fe20001000000 */
[----:B------:R-:W-:Y:S01]  /*6840*/  BSSY B1, `(.L_x_119) ;  /* 0x0000028000017945 */ /* 0x000fe20003800000 */
[----:B------:R-:W-:Y:S01]  /*6850*/  LOP3.LUT P2, R85, R66, 0xff, RZ, 0xc0, !PT ;  /* 0x000000ff42557812 */ /* 0x000fe2000784c0ff */
[----:B------:R-:W-:Y:S01]  /*6860*/  IMAD.MOV.U32 R45, RZ, RZ, 0x1 ;  /* 0x00000001ff2d7424 */ /* 0x000fe200078e00ff */
[----:B------:R-:W-:Y:S01]  /*6870*/  CS2R R50, SRZ ;  /* 0x0000000000327805 */ /* 0x000fe2000001ff00 */
[----:B------:R-:W-:Y:S01]  /*6880*/  IMAD R34, R52, 0x40, R53 ;  /* 0x0000004034227824 */ /* 0x000fe200078e0235 */
[----:B------:R-:W-:Y:S01]  /*6890*/  @P3 SEL R4, R3, R4, !P2 ;  /* 0x0000000403043207 */ /* 0x000fe20005000000 */
[----:B------:R-:W-:Y:S01]  /*68a0*/  IMAD.MOV.U32 R44, RZ, RZ, RZ ;  /* 0x000000ffff2c7224 */ /* 0x000fe200078e00ff */
[----:B------:R-:W-:Y:S02]  /*68b0*/  CS2R R48, SRZ ;  /* 0x0000000000307805 */ /* 0x000fe4000001ff00 */
[----:B------:R-:W-:Y:S02]  /*68c0*/  CS2R R42, SRZ ;  /* 0x00000000002a7805 */ /* 0x000fe4000001ff00 */
[----:B------:R-:W-:Y:S02]  /*68d0*/  LOP3.LUT R4, R4, 0x1, RZ, 0xc0, !PT ;  /* 0x0000000104047812 */ /* 0x000fe400078ec0ff */
[----:B------:R-:W-:Y:S01]  /*68e0*/  CS2R R40, SRZ ;  /* 0x0000000000287805 */ /* 0x000fe2000001ff00 */
[----:B------:R-:W-:Y:S01]  /*68f0*/  VIADD R87, R86, UR44 ;  /* 0x0000002c56577c36 */ /* 0x000fe20008000000 */
[----:B------:R-:W-:Y:S04]  /*6900*/  ISETP.NE.U32.AND P4, PT, R4, 0x1, PT ;  /* 0x000000010400780c */ /* 0x000fe80003f85070 */
[----:B------:R-:W-:Y:S02]  /*6910*/  P2R R46, PR, RZ, 0x10 ;  /* 0x00000010ff2e7803 */ /* 0x000fe40000000000 */
[----:B-1----:R-:W-:Y:S04]  /*6920*/  SHF.L.U32 R0, R76, 0x1f, RZ ;  /* 0x0000001f4c007819 */ /* 0x002fe800000006ff */
[----:B------:R1:W4:Y:S01]  /*6930*/  SYNCS.PHASECHK.TRANS64.TRYWAIT P0, [R84+URZ+0x140], R0 ;  /* 0x00014000540075a7 */ /* 0x00032200080011ff */
[----:B--2---:R-:W-:Y:S01]  /*6940*/  @P5 SEL R45, RZ, 0x1, !P1 ;  /* 0x00000001ff2d5807 */ /* 0x004fe20004800000 */
[----:B-1----:R-:W-:Y:S06]  /*6950*/  @!P5 BRA `(.L_x_120) ;  /* 0x000000000058d947 */ /* 0x002fec0003800000 */
[----:B------:R-:W-:Y:S01]  /*6960*/  VIADD R3, R87, 0x200 ;  /* 0x0000020057037836 */ /* 0x000fe20000000000 */
[----:B------:R-:W-:Y:S01]  /*6970*/  LOP3.LUT P5, RZ, R71, 0x40, RZ, 0xc0, !PT ;  /* 0x0000004047ff7812 */ /* 0x000fe200078ac0ff */
[----:B------:R-:W-:Y:S01]  /*6980*/  BSSY B0, `(.L_x_121) ;  /* 0x000000e000007945 */ /* 0x000fe20003800000 */
[----:B------:R-:W-:Y:S01]  /*6990*/  ISETP.NE.AND P2, PT, R45, RZ, PT ;  /* 0x000000ff2d00720c */ /* 0x000fe20003f45270 */
[----:B------:R-:W-:Y:S01]  /*69a0*/  @P4 VIADD R5, R87, 0x210 ;  /* 0x0000021057054836 */ /* 0x000fe20000000000 */
[----:B------:R-:W-:Y:S01]  /*69b0*/  PLOP3.LUT P1, PT, PT, PT, PT, 0x8, 0x80 ;  /* 0x000000000080781c */ /* 0x000fe20003f2e170 */
[----:B------:R-:W-:Y:S01]  /*69c0*/  IMAD.MOV.U32 R51, RZ, RZ, RZ ;  /* 0x000000ffff337224 */ /* 0x000fe200078e00ff */
[----:B------:R-:W-:Y:S02]  /*69d0*/  @P4 PLOP3.LUT P1, PT, P5, PT, PT, 0x80, 0x8 ;  /* 0x000000000008481c */ /* 0x000fe40002f2f070 */
[----:B------:R-:W-:Y:S02]  /*69e0*/  CS2R R48, SRZ ;  /* 0x0000000000307805 */ /* 0x000fe4000001ff00 */
[----:B------:R-:W-:Y:S02]  /*69f0*/  CS2R R42, SRZ ;  /* 0x00000000002a7805 */ /* 0x000fe4000001ff00 */
[----:B------:R-:W-:Y:S07]  /*6a00*/  CS2R R40, SRZ ;  /* 0x0000000000287805 */ /* 0x000fee000001ff00 */
[----:B------:R-:W-:Y:S01]  /*6a10*/  @P1 VIADD R5, R3, 0xfffffff0 ;  /* 0xfffffff003051836 */ /* 0x000fe20000000000 */
[----:B------:R-:W-:Y:S06]  /*6a20*/  @P2 BRA `(.L_x_122) ;  /* 0x00000000000c2947 */ /* 0x000fec0003800000 */
[----:B------:R-:W-:Y:S04]  /*6a30*/  SHF.L.U32 R4, R77, 0x1f, RZ ;  /* 0x0000001f4d047819 */ /* 0x000fe800000006ff */
[----:B------:R-:W1:Y:S02]  /*6a40*/  SYNCS.PHASECHK.TRANS64.TRYWAIT P1, [UR44+0xd0], R4 ;  /* 0x0000d004ff0075a7 */ /* 0x000e64000802112c */
[----:B-1----:R-:W-:Y:S05]  /*6a50*/  @!P1 BRA `(.L_x_123) ;  /* 0x0000003400149947 */ /* 0x002fea0003800000 */
.L_x_122:
[----:B------:R-:W-:Y:S05]  /*6a60*/  BSYNC B0 ;  /* 0x0000000000007941 */ /* 0x000fea0003800000 */
.L_x_121:
[----:B------:R-:W-:Y:S01]  /*6a70*/  ISETP.NE.AND P1, PT, R46, RZ, PT ;  /* 0x000000ff2e00720c */ /* 0x000fe20003f25270 */
[----:B------:R-:W-:Y:S11]  /*6a80*/  HFMA2 R44, -RZ, RZ, 0, 5.9604644775390625e-08 ;  /* 0x00000001ff2c7431 */ /* 0x000ff600000001ff */
[----:B------:R-:W-:Y:S01]  /*6a90*/  @!UPT UIADD3 URZ, UPT, UPT, URZ, URZ, URZ ;  /* 0x000000fffffff290 */ /* 0x000fe2000fffe0ff */
[----:B------:R2:W1:Y:S04]  /*6aa0*/  @P1 LDS.128 R48, [R5] ;  /* 0x0000000005301984 */ /* 0x0004680000000c00 */
[----:B------:R2:W1:Y:S02]  /*6ab0*/  @P1 LDS.128 R40, [R86+UR44+0x200] ;  /* 0x0002002c56281984 */ /* 0x0004640008000c00 */
.L_x_120:
[----:B------:R-:W-:Y:S05]  /*6ac0*/  BSYNC B1 ;  /* 0x0000000000017941 */ /* 0x000fea0003800000 */
.L_x_119:
[----:B-1----:R-:W-:Y:S04]  /*6ad0*/  SHF.R.U32.HI R3, RZ, 0x15, R34 ;  /* 0x00000015ff037819 */ /* 0x002fe80000011622 */
[----:B------:R-:W-:Y:S01]  /*6ae0*/  LOP3.LUT P1, RZ, R3, 0x3, R72, 0x48, !PT ;  /* 0x0000000303ff7812 */ /* 0x000fe20007824848 */
[----:B------:R-:W-:Y:S01]  /*6af0*/  @!UPT UIADD3 URZ, UPT, UPT, URZ, URZ, URZ ;  /* 0x000000fffffff290 */ /* 0x000fe2000fffe0ff */
[----:B----4-:R-:W-:Y:S11]  /*6b00*/  @P0 BRA `(.L_x_124) ;  /* 0x0000000000080947 */ /* 0x010ff60003800000 */
[----:B------:R-:W1:Y:S02]  /*6b10*/  SYNCS.PHASECHK.TRANS64.TRYWAIT P0, [R84+URZ+0x140], R0 ;  /* 0x00014000540075a7 */ /* 0x000e6400080011ff */
[----:B-1----:R-:W-:Y:S05]  /*6b20*/  @!P0 BRA `(.L_x_125) ;  /* 0x0000003000f88947 */ /* 0x002fea0003800000 */
.L_x_124:
[----:B------:R-:W-:Y:S05]  /*6b30*/  @!P1 BRA `(.L_x_126) ;  /* 0x0000000000409947 */ /* 0x000fea0003800000 */
[----:B------:R-:W2:Y:S01]  /*6b40*/  LDCU.64 UR8, c[0x4][0x70] ;  /* 0x01000e00ff0877ac */ /* 0x000ea20008000a00 */
[----:B------:R-:W-:Y:S01]  /*6b50*/  MOV R15, 0x0 ;  /* 0x00000000000f7802 */ /* 0x000fe20000000f00 */
[----:B------:R-:W-:Y:S02]  /*6b60*/  HFMA2 R12, -RZ, RZ, 0, 5.9604644775390625e-08 ;  /* 0x00000001ff0c7431 */ /* 0x000fe400000001ff */
[----:B------:R-:W-:Y:S02]  /*6b70*/  IMAD.MOV.U32 R8, RZ, RZ, 0x192 ;  /* 0x00000192ff087424 */ /* 0x000fe400078e00ff */
[----:B------:R-:W-:Y:S01]  /*6b80*/  IMAD.MOV.U32 R13, RZ, RZ, RZ ;  /* 0x000000ffff0d7224 */ /* 0x000fe200078e00ff */
[----:B------:R-:W4:Y:S01]  /*6b90*/  LDCU.64 UR6, c[0x4][0x78] ;  /* 0x01000f00ff0677ac */ /* 0x000f220008000a00 */
[----:B------:R-:W1:Y:S01]  /*6ba0*/  LDC.64 R14, c[0x4][R15] ;  /* 0x010000000f0e7b82 */ /* 0x000e620000000a00 */
[----:B------:R-:W5:Y:S01]  /*6bb0*/  LDCU.64 UR4, c[0x4][0x10] ;  /* 0x01000200ff0477ac */ /* 0x000f620008000a00 */
[----:B--2---:R-:W-:Y:S01]  /*6bc0*/  MOV R5, UR9 ;  /* 0x0000000900057c02 */ /* 0x004fe20008000f00 */
[----:B------:R-:W-:Y:S01]  /*6bd0*/  IMAD.U32 R4, RZ, RZ, UR8 ;  /* 0x00000008ff047e24 */ /* 0x000fe2000f8e00ff */
[----:B----4-:R-:W-:Y:S01]  /*6be0*/  MOV R7, UR7 ;  /* 0x0000000700077c02 */ /* 0x010fe20008000f00 */
[----:B------:R-:W-:Y:S01]  /*6bf0*/  IMAD.U32 R6, RZ, RZ, UR6 ;  /* 0x00000006ff067e24 */ /* 0x000fe2000f8e00ff */
[----:B-----5:R-:W-:Y:S01]  /*6c00*/  MOV R11, UR5 ;  /* 0x00000005000b7c02 */ /* 0x020fe20008000f00 */
[----:B------:R-:W-:Y:S02]  /*6c10*/  IMAD.U32 R10, RZ, RZ, UR4 ;  /* 0x00000004ff0a7e24 */ /* 0x000fe4000f8e00ff */
[----:B------:R-:W-:Y:S07]  /*6c20*/  LEPC R20, `(.L_x_126) ;  /* 0x000000001014794e */ /* 0x000fee0000000000 */
[----:B-1-3--:R-:W-:Y:S05]  /*6c30*/  CALL.ABS.NOINC R14 ;  /* 0x000000000e007343 */ /* 0x00afea0003c00000 */
.L_x_126:
[----:B------:R-:W-:Y:S05]  /*6c40*/  WARPSYNC.ALL ;  /* 0x0000000000007948 */ /* 0x000fea0003800000 */
[----:B------:R-:W-:Y:S01]  /*6c50*/  R2UR UR4, R34 ;  /* 0x00000000220472ca */ /* 0x000fe200000e0000 */
[--C-:B------:R-:W-:Y:S01]  /*6c60*/  HADD2.F32 R20, -RZ, R40.reuse.H0_H0 ;  /* 0x20000028ff147230 */ /* 0x100fe20000004100 */
[----:B------:R-:W-:Y:S01]  /*6c70*/  MOV R47, 0x10 ;  /* 0x00000010002f7802 */ /* 0x000fe20000000f00 */
[----:B------:R-:W-:Y:S01]  /*6c80*/  HADD2.F32 R21, -RZ, R40.H1_H1 ;  /* 0x30000028ff157230 */ /* 0x000fe20000004100 */
[----:B------:R-:W-:Y:S01]  /*6c90*/  LOP3.LUT P6, RZ, R71, 0x40, RZ, 0xc0, !PT ;  /* 0x0000004047ff7812 */ /* 0x000fe200078cc0ff */
[----:B------:R-:W-:Y:S01]  /*6ca0*/  BSSY.RECONVERGENT B0, `(.L_x_127) ;  /* 0x0000053000007945 */ /* 0x000fe20003800200 */
[----:B------:R-:W-:Y:S02]  /*6cb0*/  ISETP.NE.AND P0, PT, R80, RZ, PT ;  /* 0x000000ff5000720c */ /* 0x000fe40003f05270 */
[----:B------:R-:W-:Y:S04]  /*6cc0*/  SEL R47, R47, 0xfffffff0, !P6 ;  /* 0xfffffff02f2f7807 */ /* 0x000fe80007000000 */
[----:B------:R-:W-:Y:S01]  /*6cd0*/  IADD3 R87, PT, PT, R87, R47, RZ ;  /* 0x0000002f57577210 */ /* 0x000fe20007ffe0ff */
[----:B--2---:R-:W1:Y:S02]  /*6ce0*/  LDTM.x16 R4, tmem[UR4] ;  /* 0x00000004000479ee */ /* 0x004e640008240000 */
[C-C-:B-1-3--:R-:W-:Y:S01]  /*6cf0*/  FFMA R0, R33.reuse, R4, R2.reuse ;  /* 0x0000000421007223 */ /* 0x14afe20000000002 */
[C-C-:B------:R-:W-:Y:S01]  /*6d00*/  FFMA R3, R33.reuse, R5, R2.reuse ;  /* 0x0000000521037223 */ /* 0x140fe20000000002 */
        /* <DEDUP_REMOVED lines=13> */
[----:B------:R-:W-:Y:S01]  /*6de0*/  FFMA R19, R33, R19, R2 ;  /* 0x0000001321137223 */ /* 0x000fe20000000002 */
[C---:B------:R-:W-:Y:S01]  /*6df0*/  FFMA R0, R35.reuse, R20, R0 ;  /* 0x0000001423007223 */ /* 0x040fe20000000000 */
[----:B------:R-:W-:Y:S01]  /*6e00*/  FFMA R3, R35, R21, R3 ;  /* 0x0000001523037223 */ /* 0x000fe20000000003 */
[--C-:B------:R-:W-:Y:S02]  /*6e10*/  HADD2.F32 R16, -RZ, R41.reuse.H0_H0 ;  /* 0x20000029ff107230 */ /* 0x100fe40000004100 */
[----:B------:R-:W-:Y:S02]  /*6e20*/  HADD2.F32 R17, -RZ, R41.H1_H1 ;  /* 0x30000029ff117230 */ /* 0x000fe40000004100 */
[----:B------:R-:W-:Y:S01]  /*6e30*/  F2FP.F16.F32.PACK_AB R36, R3, R0 ;  /* 0x000000000324723e */ /* 0x000fe200000000ff */
[--C-:B------:R-:W-:Y:S02]  /*6e40*/  HADD2.F32 R20, -RZ, R42.reuse.H0_H0 ;  /* 0x2000002aff147230 */ /* 0x100fe40000004100 */
[C---:B------:R-:W-:Y:S01]  /*6e50*/  FFMA R6, R35.reuse, R16, R6 ;  /* 0x0000001023067223 */ /* 0x040fe20000000006 */
[----:B------:R-:W-:Y:S02]  /*6e60*/  HADD2.F32 R0, -RZ, R42.H1_H1 ;  /* 0x3000002aff007230 */ /* 0x000fe40000004100 */
[C---:B------:R-:W-:Y:S01]  /*6e70*/  FFMA R7, R35.reuse, R17, R7 ;  /* 0x0000001123077223 */ /* 0x040fe20000000007 */
[--C-:B------:R-:W-:Y:S02]  /*6e80*/  HADD2.F32 R3, -RZ, R43.reuse.H0_H0 ;  /* 0x2000002bff037230 */ /* 0x100fe40000004100 */
[C---:B------:R-:W-:Y:S01]  /*6e90*/  FFMA R4, R35.reuse, R20, R4 ;  /* 0x0000001423047223 */ /* 0x040fe20000000004 */
[----:B------:R-:W-:Y:S02]  /*6ea0*/  HADD2.F32 R16, -RZ, R43.H1_H1 ;  /* 0x3000002bff107230 */ /* 0x000fe40000004100 */
[C---:B------:R-:W-:Y:S01]  /*6eb0*/  FFMA R5, R35.reuse, R0, R5 ;  /* 0x0000000023057223 */ /* 0x040fe20000000005 */
[--C-:B------:R-:W-:Y:S02]  /*6ec0*/  HADD2.F32 R0, -RZ, R48.reuse.H0_H0 ;  /* 0x20000030ff007230 */ /* 0x100fe40000004100 */
[C---:B------:R-:W-:Y:S01]  /*6ed0*/  FFMA R10, R35.reuse, R3, R10 ;  /* 0x00000003230a7223 */ /* 0x040fe2000000000a */
[----:B------:R-:W-:Y:S02]  /*6ee0*/  HADD2.F32 R3, -RZ, R48.H1_H1 ;  /* 0x30000030ff037230 */ /* 0x000fe40000004100 */
[----:B------:R-:W-:Y:S01]  /*6ef0*/  FFMA R11, R35, R16, R11 ;  /* 0x00000010230b7223 */ /* 0x000fe2000000000b */
        /* <DEDUP_REMOVED lines=9> */
[--C-:B------:R-:W-:Y:S01]  /*6f90*/  HADD2.F32 R5, -RZ, R51.reuse.H0_H0 ;  /* 0x20000033ff057230 */ /* 0x100fe20000004100 */
[----:B------:R-:W-:Y:S01]  /*6fa0*/  F2FP.F16.F32.PACK_AB R37, R7, R6 ;  /* 0x000000060725723e */ /* 0x000fe200000000ff */
[----:B------:R-:W-:Y:S01]  /*6fb0*/  HADD2.F32 R0, -RZ, R51.H1_H1 ;  /* 0x30000033ff007230 */ /* 0x000fe20000004100 */
[----:B------:R-:W-:Y:S01]  /*6fc0*/  F2FP.F16.F32.PACK_AB R39, R11, R10 ;  /* 0x0000000a0b27723e */ /* 0x000fe200000000ff */
[C---:B------:R-:W-:Y:S01]  /*6fd0*/  FFMA R12, R35.reuse, R3, R12 ;  /* 0x00000003230c7223 */ /* 0x040fe2000000000c */
[C---:B------:R-:W-:Y:S01]  /*6fe0*/  FFMA R13, R35.reuse, R4, R13 ;  /* 0x00000004230d7223 */ /* 0x040fe2000000000d */
[C---:B------:R-:W-:Y:S01]  /*6ff0*/  FFMA R18, R35.reuse, R5, R18 ;  /* 0x0000000523127223 */ /* 0x040fe20000000012 */
[----:B------:R-:W-:Y:S01]  /*7000*/  FFMA R19, R35, R0, R19 ;  /* 0x0000000023137223 */ /* 0x000fe20000000013 */
[----:B------:R1:W-:Y:S01]  /*7010*/  STS.128 [R86+UR44+0x200], R36 ;  /* 0x0002002456007988 */ /* 0x0003e20008000c2c */
[----:B------:R-:W-:Y:S02]  /*7020*/  F2FP.F16.F32.PACK_AB R8, R9, R8 ;  /* 0x000000080908723e */ /* 0x000fe400000000ff */
[----:B------:R-:W-:Y:S02]  /*7030*/  F2FP.F16.F32.PACK_AB R9, R15, R14 ;  /* 0x0000000e0f09723e */ /* 0x000fe400000000ff */
[----:B------:R-:W-:Y:S02]  /*7040*/  F2FP.F16.F32.PACK_AB R10, R13, R12 ;  /* 0x0000000c0d0a723e */ /* 0x000fe400000000ff */
[----:B------:R-:W-:Y:S05]  /*7050*/  F2FP.F16.F32.PACK_AB R11, R19, R18 ;  /* 0x00000012130b723e */ /* 0x000fea00000000ff */
[----:B------:R1:W-:Y:S01]  /*7060*/  STS.128 [R87+0x200], R8 ;  /* 0x0002000857007388 */ /* 0x0003e20000000c00 */
[----:B------:R-:W-:Y:S01]  /*7070*/  @!PT LDS RZ, [RZ] ;  /* 0x00000000fffff984 */ /* 0x000fe20000000800 */
[----:B------:R-:W-:Y:S01]  /*7080*/  @!PT LDS RZ, [RZ] ;  /* 0x00000000fffff984 */ /* 0x000fe20000000800 */
[----:B------:R-:W-:Y:S01]  /*7090*/  @!PT LDS RZ, [RZ] ;  /* 0x00000000fffff984 */ /* 0x000fe20000000800 */
[----:B------:R-:W-:Y:S01]  /*70a0*/  @!PT LDS RZ, [RZ] ;  /* 0x00000000fffff984 */ /* 0x000fe20000000800 */
[----:B------:R2:W-:Y:S07]  /*70b0*/  MEMBAR.ALL.CTA ;  /* 0x0000000000007992 */ /* 0x0005ee0000008000 */
[----:B--2---:R-:W2:Y:S02]  /*70c0*/  FENCE.VIEW.ASYNC.S ;  /* 0x00000000000073c6 */ /* 0x004ea40000000000 */
[----:B--2---:R-:W-:Y:S06]  /*70d0*/  BAR.SYNC.DEFER_BLOCKING 0x1, 0x80 ;  /* 0x0042000000007b1d */ /* 0x004fec0000010000 */
[----:B------:R-:W-:Y:S05]  /*70e0*/  @P0 BRA `(.L_x_128) ;  /* 0x0000000000380947 */ /* 0x000fea0003800000 */
[----:B------:R-:W-:Y:S02]  /*70f0*/  UIADD3 UR4, UPT, UPT, UR44, 0x200, URZ ;  /* 0x000002002c047890 */ /* 0x000fe4000fffe0ff */
[----:B------:R-:W-:Y:S01]  /*7100*/  UIADD3 UR8, UP0, UPT, UR54, 0x680, URZ ;  /* 0x0000068036087890 */ /* 0x000fe2000ff1e0ff */
[----:B------:R-:W-:Y:S01]  /*7110*/  UMOV UR39, UR52 ;  /* 0x0000003400277c82 */ /* 0x000fe20008000000 */
[----:B------:R-:W-:Y:S02]  /*7120*/  UIADD3 UR5, UPT, UPT, UR37, 0x40, URZ ;  /* 0x0000004025057890 */ /* 0x000fe4000fffe0ff */
[----:B------:R-:W-:Y:S01]  /*7130*/  MOV R73, UR4 ;  /* 0x0000000400497c02 */ /* 0x000fe20008000f00 */
[----:B------:R-:W-:Y:S02]  /*7140*/  UIADD3.X UR9, UPT, UPT, URZ, UR55, URZ, UP0, !UPT ;  /* 0x00000037ff097290 */ /* 0x000fe400087fe4ff */
[----:B------:R-:W-:Y:S01]  /*7150*/  UIADD3 UR4, UPT, UPT, UR44, 0xa00, URZ ;  /* 0x00000a002c047890 */ /* 0x000fe2000fffe0ff */
[----:B------:R-:W-:Y:S01]  /*7160*/  R2UR UR36, R73 ;  /* 0x00000000492472ca */ /* 0x000fe200000e0000 */
[----:B------:R-:W-:Y:S01]  /*7170*/  UMOV UR6, UR38 ;  /* 0x0000002600067c82 */ /* 0x000fe20008000000 */
[----:B------:R-:W-:Y:S11]  /*7180*/  UMOV UR7, UR52 ;  /* 0x0000003400077c82 */ /* 0x000ff60008000000 */
[----:B------:R2:W-:Y:S01]  /*7190*/  UTMASTG.3D [UR36], [UR8] ;  /* 0x00000024080073b5 */ /* 0x0005e20008010000 */
[----:B------:R2:W-:Y:S01]  /*71a0*/  UTMASTG.3D [UR4], [UR8] ;  /* 0x00000004080073b5 */ /* 0x0005e20008010000 */
[----:B------:R0:W-:Y:S01]  /*71b0*/  UTMACMDFLUSH ;  /* 0x00000000000079b7 */ /* 0x0001e20000000000 */
[----:B--2---:R-:W-:Y:S04]  /*71c0*/  DEPBAR.LE SB0, 0x1 ;  /* 0x000080400000791a */ /* 0x004fe80000000000 */
.L_x_128:
[----:B------:R-:W-:Y:S05]  /*71d0*/  BSYNC.RECONVERGENT B0 ;  /* 0x0000000000007941 */ /* 0x000fea0003800200 */
.L_x_127:
[----:B------:R-:W-:Y:S01]  /*71e0*/  BAR.SYNC.DEFER_BLOCKING 0x1, 0x80 ;  /* 0x0042000000007b1d */ /* 0x000fe20000010000 */
[----:B------:R-:W-:Y:S01]  /*71f0*/  ISETP.NE.AND P1, PT, R83, RZ, PT ;  /* 0x000000ff5300720c */ /* 0x000fe20003f25270 */
[----:B------:R-:W-:Y:S01]  /*7200*/  UISETP.NE.AND UP0, UPT, UR50, URZ, UPT ;  /* 0x000000ff3200728c */ /* 0x000fe2000bf05270 */
[----:B------:R-:W-:Y:S11]  /*7210*/  LEA R3, R44, UR44, 0x3 ;  /* 0x0000002c2c037c11 */ /* 0x000ff6000f8e18ff */
[----:B------:R-:W-:Y:S01]  /*7220*/  @P1 SHF.L.U32 R4, R77, 0x1f, RZ ;  /* 0x0000001f4d041819 */ /* 0x000fe200000006ff */
[----:B------:R-:W-:Y:S06]  /*7230*/  BRA.U !UP0, `(.L_x_129) ;  /* 0x0000000108247547 */ /* 0x000fec000b800000 */
[----:B------:R-:W-:Y:S01]  /*7240*/  IMAD.U32 R5, RZ, RZ, UR51 ;  /* 0x00000033ff057e24 */ /* 0x000fe2000f8e00ff */
[----:B------:R-:W-:Y:S01]  /*7250*/  MOV R0, UR45 ;  /* 0x0000002d00007c02 */ /* 0x000fe20008000f00 */
[----:B------:R-:W-:Y:S03]  /*7260*/  UIADD3 UR51, UPT, UPT, UR51, 0x1, URZ ;  /* 0x0000000133337890 */ /* 0x000fe6000fffe0ff */
[----:B------:R-:W-:Y:S01]  /*7270*/  @P1 LEA R5, R5, UR44, 0x3 ;  /* 0x0000002c05051c11 */ /* 0x000fe2000f8e18ff */
[----:B------:R-:W-:Y:S04]  /*7280*/  UISETP.NE.AND UP0, UPT, UR51, 0x4, UPT ;  /* 0x000000043300788c */ /* 0x000fe8000bf05270 */
[----:B------:R-:W-:Y:S01]  /*7290*/  @P1 VIADD R5, R5, 0xf0 ;  /* 0x000000f005051836 */ /* 0x000fe20000000000 */
[----:B------:R-:W-:Y:S04]  /*72a0*/  USEL UR51, UR51, URZ, UP0 ;  /* 0x000000ff33337287 */ /* 0x000fe80008000000 */
[----:B------:R-:W-:Y:S04]  /*72b0*/  @P1 PRMT R0, R0, 0x654, R5 ;  /* 0x0000065400001816 */ /* 0x000fe80000000005 */
[----:B------:R2:W-:Y:S04]  /*72c0*/  @P1 SYNCS.ARRIVE.TRANS64.RED.A1T0 RZ, [R0+URZ], RZ ;  /* 0x000000ff00ff19a7 */ /* 0x0005e800081004ff */
.L_x_129:
[----:B------:R-:W3:Y:S01]  /*72d0*/  @P1 SYNCS.PHASECHK.TRANS64.TRYWAIT P0, [R3+URZ+0xd0], R4 ;  /* 0x0000d004030015a7 */ /* 0x000ee200080011ff */
[----:B------:R-:W-:Y:S01]  /*72e0*/  BSSY B1, `(.L_x_130) ;  /* 0x0000012000017945 */ /* 0x000fe20003800000 */
[----:B---3--:R-:W-:Y:S03]  /*72f0*/  @P1 SEL R45, RZ, 0x1, !P0 ;  /* 0x00000001ff2d1807 */ /* 0x008fe60004000000 */
[----:B------:R-:W-:Y:S05]  /*7300*/  @!P1 BRA `(.L_x_131) ;  /* 0x00000000003c9947 */ /* 0x000fea0003800000 */
[----:B------:R-:W-:Y:S01]  /*7310*/  ISETP.NE.AND P1, PT, R46, RZ, PT ;  /* 0x000000ff2e00720c */ /* 0x000fe20003f25270 */
[----:B------:R-:W-:Y:S01]  /*7320*/  BSSY B0, `(.L_x_132) ;  /* 0x0000009000007945 */ /* 0x000fe20003800000 */
[----:B------:R-:W-:Y:S11]  /*7330*/  ISETP.NE.AND P0, PT, R45, RZ, PT ;  /* 0x000000ff2d00720c */ /* 0x000ff60003f05270 */
[----:B------:R-:W-:Y:S05]  /*7340*/  @P1 IMAD R5, R44, 0x1000, R86 ;  /* 0x000010002c051824 */ /* 0x000fea00078e0256 */
[----:B------:R-:W-:Y:S05]  /*7350*/  @P1 IADD3 R4, PT, PT, R5, UR44, RZ ;  /* 0x0000002c05041c10 */ /* 0x000fea000fffe0ff */
[----:B------:R-:W-:Y:S01]  /*7360*/  @P1 IMAD.IADD R4, R47, 0x1, R4 ;  /* 0x000000012f041824 */ /* 0x000fe200078e0204 */
[----:B------:R-:W-:Y:S06]  /*7370*/  @P0 BRA `(.L_x_133) ;  /* 0x00000000000c0947 */ /* 0x000fec0003800000 */
[----:B--2---:R-:W-:Y:S04]  /*7380*/  SHF.L.U32 R0, R77, 0x1f, RZ ;  /* 0x0000001f4d007819 */ /* 0x004fe800000006ff */
[----:B------:R-:W2:Y:S02]  /*7390*/  SYNCS.PHASECHK.TRANS64.TRYWAIT P0, [R3+URZ+0xd0], R0 ;  /* 0x0000d000030075a7 */ /* 0x000ea400080011ff */
[----:B--2---:R-:W-:Y:S05]  /*73a0*/  @!P0 BRA `(.L_x_134) ;  /* 0x0000002800ec8947 */ /* 0x004fea0003800000 */
.L_x_133:
[----:B------:R-:W-:Y:S05]  /*73b0*/  BSYNC B0 ;  /* 0x0000000000007941 */ /* 0x000fea0003800000 */
.L_x_132:
[----:B------:R-:W-:Y:S02]  /*73c0*/  ISETP.NE.AND P0, PT, R46, RZ, PT ;  /* 0x000000ff2e00720c */ /* 0x000fe40003f05270 */
[----:B------:R-:W-:Y:S11]  /*73d0*/  IADD3 R44, PT, PT, R44, 0x1, RZ ;  /* 0x000000012c2c7810 */ /* 0x000ff60007ffe0ff */
[----:B------:R3:W4:Y:S04]  /*73e0*/  @P0 LDS.128 R40, [R5+UR44+0x200] ;  /* 0x0002002c05280984 */ /* 0x0007280008000c00 */
[----:B------:R3:W1:Y:S02]  /*73f0*/  @P0 LDS.128 R48, [R4+0x200] ;  /* 0x0002000004300984 */ /* 0x0006640000000c00 */
.L_x_131:
[----:B------:R-:W-:Y:S05]  /*7400*/  BSYNC B1 ;  /* 0x0000000000017941 */ /* 0x000fea0003800000 */
.L_x_130:
[----:B--2---:R-:W-:Y:S05]  /*7410*/  VIADD R0, R34, 0x10 ;  /* 0x0000001022007836 */ /* 0x004fea0000000000 */
[----:B------:R-:W-:Y:S04]  /*7420*/  SHF.R.U32.HI R0, RZ, 0x15, R0 ;  /* 0x00000015ff007819 */ /* 0x000fe80000011600 */
[----:B------:R-:W-:Y:S11]  /*7430*/  LOP3.LUT P0, RZ, R0, 0x3, R72, 0x48, !PT ;  /* 0x0000000300ff7812 */ /* 0x000ff60007804848 */
[----:B------:R-:W-:Y:S02]  /*7440*/  @!UPT UIADD3 URZ, UPT, UPT, URZ, URZ, URZ ;  /* 0x000000fffffff290 */ /* 0x000fe4000fffe0ff */
[----:B------:R-:W-:Y:S05]  /*7450*/  @!P0 BRA `(.L_x_135) ;  /* 0x0000000000408947 */ /* 0x000fea0003800000 */
[----:B------:R-:W3:Y:S01]  /*7460*/  LDCU.64 UR8, c[0x4][0x70] ;  /* 0x01000e00ff0877ac */ /* 0x000ee20008000a00 */
[----:B------:R-:W-:Y:S01]  /*7470*/  MOV R15, 0x0 ;  /* 0x00000000000f7802 */ /* 0x000fe20000000f00 */
[----:B------:R-:W-:Y:S02]  /*7480*/  HFMA2 R12, -RZ, RZ, 0, 5.9604644775390625e-08 ;  /* 0x00000001ff0c7431 */ /* 0x000fe400000001ff */
[----:B-1----:R-:W-:Y:S02]  /*7490*/  IMAD.MOV.U32 R8, RZ, RZ, 0x192 ;  /* 0x00000192ff087424 */ /* 0x002fe400078e00ff */
[----:B------:R-:W-:Y:S01]  /*74a0*/  IMAD.MOV.U32 R13, RZ, RZ, RZ ;  /* 0x000000ffff0d7224 */ /* 0x000fe200078e00ff */
[----:B------:R-:W1:Y:S01]  /*74b0*/  LDCU.64 UR6, c[0x4][0x78] ;  /* 0x01000f00ff0677ac */ /* 0x000e620008000a00 */
[----:B------:R-:W2:Y:S01]  /*74c0*/  LDC.64 R14, c[0x4][R15] ;  /* 0x010000000f0e7b82 */ /* 0x000ea20000000a00 */
[----:B------:R-:W5:Y:S01]  /*74d0*/  LDCU.64 UR4, c[0x4][0x10] ;  /* 0x01000200ff0477ac */ /* 0x000f620008000a00 */
[----:B---3--:R-:W-:Y:S01]  /*74e0*/  MOV R5, UR9 ;  /* 0x0000000900057c02 */ /* 0x008fe20008000f00 */
[----:B------:R-:W-:Y:S01]  /*74f0*/  IMAD.U32 R4, RZ, RZ, UR8 ;  /* 0x00000008ff047e24 */ /* 0x000fe2000f8e00ff */
[----:B-1----:R-:W-:Y:S01]  /*7500*/  MOV R7, UR7 ;  /* 0x0000000700077c02 */ /* 0x002fe20008000f00 */
[----:B------:R-:W-:Y:S01]  /*7510*/  IMAD.U32 R6, RZ, RZ, UR6 ;  /* 0x00000006ff067e24 */ /* 0x000fe2000f8e00ff */
[----:B-----5:R-:W-:Y:S01]  /*7520*/  MOV R11, UR5 ;  /* 0x00000005000b7c02 */ /* 0x020fe20008000f00 */
[----:B------:R-:W-:Y:S02]  /*7530*/  IMAD.U32 R10, RZ, RZ, UR4 ;  /* 0x00000004ff0a7e24 */ /* 0x000fe4000f8e00ff */
[----:B------:R-:W-:Y:S07]  /*7540*/  LEPC R20, `(.L_x_135) ;  /* 0x000000001014794e */ /* 0x000fee0000000000 */
[----:B--2-4-:R-:W-:Y:S05]  /*7550*/  CALL.ABS.NOINC R14 ;  /* 0x000000000e007343 */ /* 0x014fea0003c00000 */
.L_x_135:
[----:B------:R-:W-:Y:S01]  /*7560*/  ISETP.NE.AND P6, PT, R83, RZ, PT ;  /* 0x000000ff5300720c */ /* 0x000fe20003fc5270 */
[----:B------:R-:W-:Y:S05]  /*7570*/  WARPSYNC.ALL ;  /* 0x0000000000007948 */ /* 0x000fea0003800000 */
[----:B------:R-:W-:Y:S01]  /*7580*/  R2UR UR4, R34 ;  /* 0x00000000220472ca */ /* 0x000fe200000e0000 */
[--C-:B----4-:R-:W-:Y:S01]  /*7590*/  HADD2.F32 R20, -RZ, R40.reuse.H0_H0 ;  /* 0x20000028ff147230 */ /* 0x110fe20000004100 */
[----:B------:R-:W-:Y:S01]  /*75a0*/  ISETP.NE.AND P0, PT, R80, RZ, PT ;  /* 0x000000ff5000720c */ /* 0x000fe20003f05270 */
[----:B------:R-:W-:Y:S01]  /*75b0*/  HADD2.F32 R21, -RZ, R40.H1_H1 ;  /* 0x30000028ff157230 */ /* 0x000fe20000004100 */
[----:B------:R-:W-:Y:S09]  /*75c0*/  BSSY.RECONVERGENT B0, `(.L_x_136) ;  /* 0x0000057000007945 */ /* 0x000ff20003800200 */
[----:B-1-3--:R-:W1:Y:S02]  /*75d0*/  LDTM.x16 R4, tmem[UR4+0x10] ;  /* 0x00001004000479ee */ /* 0x00ae640008240000 */
[C-C-:B-1----:R-:W-:Y:S01]  /*75e0*/  FFMA R0, R33.reuse, R4, R2.reuse ;  /* 0x0000000421007223 */ /* 0x142fe20000000002 */
        /* <DEDUP_REMOVED lines=15> */
[--C-:B------:R-:W-:Y:S02]  /*76e0*/  HADD2.F32 R16, -RZ, R41.reuse.H0_H0 ;  /* 0x20000029ff107230 */ /* 0x100fe40000004100 */
[C---:B------:R-:W-:Y:S01]  /*76f0*/  FFMA R0, R35.reuse, R20, R0 ;  /* 0x0000001423007223 */ /* 0x040fe20000000000 */
[----:B------:R-:W-:Y:S02]  /*7700*/  HADD2.F32 R17, -RZ, R41.H1_H1 ;  /* 0x30000029ff117230 */ /* 0x000fe40000004100 */
[C---:B------:R-:W-:Y:S01]  /*7710*/  FFMA R3, R35.reuse, R21, R3 ;  /* 0x0000001523037223 */ /* 0x040fe20000000003 */
[--C-:B------:R-:W-:Y:S02]  /*7720*/  HADD2.F32 R20, -RZ, R42.reuse.H0_H0 ;  /* 0x2000002aff147230 */ /* 0x100fe40000004100 */
[C---:B------:R-:W-:Y:S01]  /*7730*/  FFMA R6, R35.reuse, R16, R6 ;  /* 0x0000001023067223 */ /* 0x040fe20000000006 */
[----:B------:R-:W-:Y:S01]  /*7740*/  FFMA R7, R35, R17, R7 ;  /* 0x0000001123077223 */ /* 0x000fe20000000007 */
[----:B------:R-:W-:Y:S01]  /*7750*/  F2FP.F16.F32.PACK_AB R36, R3, R0 ;  /* 0x000000000324723e */ /* 0x000fe200000000ff */
[----:B------:R-:W-:Y:S02]  /*7760*/  HADD2.F32 R0, -RZ, R42.H1_H1 ;  /* 0x3000002aff007230 */ /* 0x000fe40000004100 */
[----:B------:R-:W-:Y:S01]  /*7770*/  FFMA R4, R35, R20, R4 ;  /* 0x0000001423047223 */ /* 0x000fe20000000004 */
[--C-:B------:R-:W-:Y:S01]  /*7780*/  HADD2.F32 R3, -RZ, R43.reuse.H0_H0 ;  /* 0x2000002bff037230 */ /* 0x100fe20000004100 */
[----:B------:R-:W-:Y:S01]  /*7790*/  F2FP.F16.F32.PACK_AB R37, R7, R6 ;  /* 0x000000060725723e */ /* 0x000fe200000000ff */
[----:B------:R-:W-:Y:S02]  /*77a0*/  HADD2.F32 R6, -RZ, R43.H1_H1 ;  /* 0x3000002bff067230 */ /* 0x000fe40000004100 */
[C---:B------:R-:W-:Y:S01]  /*77b0*/  FFMA R5, R35.reuse, R0, R5 ;  /* 0x0000000023057223 */ /* 0x040fe20000000005 */
[--C-:B------:R-:W-:Y:S02]  /*77c0*/  HADD2.F32 R7, -RZ, R48.reuse.H0_H0 ;  /* 0x20000030ff077230 */ /* 0x100fe40000004100 */
[C---:B------:R-:W-:Y:S01]  /*77d0*/  FFMA R10, R35.reuse, R3, R10 ;  /* 0x00000003230a7223 */ /* 0x040fe2000000000a */
[----:B------:R-:W-:Y:S02]  /*77e0*/  HADD2.F32 R0, -RZ, R48.H1_H1 ;  /* 0x30000030ff007230 */ /* 0x000fe40000004100 */
[C---:B------:R-:W-:Y:S01]  /*77f0*/  FFMA R11, R35.reuse, R6, R11 ;  /* 0x00000006230b7223 */ /* 0x040fe2000000000b */
[--C-:B------:R-:W-:Y:S02]  /*7800*/  HADD2.F32 R3, -RZ, R49.reuse.H0_H0 ;  /* 0x20000031ff037230 */ /* 0x100fe40000004100 */
[----:B------:R-:W-:Y:S01]  /*7810*/  FFMA R8, R35, R7, R8 ;  /* 0x0000000723087223 */ /* 0x000fe20000000008 */
[----:B------:R-:W-:Y:S01]  /*7820*/  F2FP.F16.F32.PACK_AB R38, R5, R4 ;  /* 0x000000040526723e */ /* 0x000fe200000000ff */
[C---:B------:R-:W-:Y:S01]  /*7830*/  FFMA R9, R35.reuse, R0, R9 ;  /* 0x0000000023097223 */ /* 0x040fe20000000009 */
[----:B------:R-:W-:Y:S02]  /*7840*/  HADD2.F32 R0, -RZ, R49.H1_H1 ;  /* 0x30000031ff007230 */ /* 0x000fe40000004100 */
[----:B------:R-:W-:Y:S01]  /*7850*/  FFMA R14, R35, R3, R14 ;  /* 0x00000003230e7223 */ /* 0x000fe2000000000e */
[--C-:B------:R-:W-:Y:S01]  /*7860*/  HADD2.F32 R3, -RZ, R50.reuse.H0_H0 ;  /* 0x20000032ff037230 */ /* 0x100fe20000004100 */
[----:B------:R-:W-:Y:S01]  /*7870*/  F2FP.F16.F32.PACK_AB R39, R11, R10 ;  /* 0x0000000a0b27723e */ /* 0x000fe200000000ff */
[--C-:B------:R-:W-:Y:S02]  /*7880*/  HADD2.F32 R4, -RZ, R51.reuse.H0_H0 ;  /* 0x20000033ff047230 */ /* 0x100fe40000004100 */
[C---:B------:R-:W-:Y:S01]  /*7890*/  FFMA R15, R35.reuse, R0, R15 ;  /* 0x00000000230f7223 */ /* 0x040fe2000000000f */
[----:B------:R-:W-:Y:S02]  /*78a0*/  HADD2.F32 R0, -RZ, R50.H1_H1 ;  /* 0x30000032ff007230 */ /* 0x000fe40000004100 */
[----:B------:R-:W-:Y:S01]  /*78b0*/  FFMA R12, R35, R3, R12 ;  /* 0x00000003230c7223 */ /* 0x000fe2000000000c */
[----:B------:R1:W-:Y:S01]  /*78c0*/  STS.128 [R86+UR44+0x1200], R36 ;  /* 0x0012002456007988 */ /* 0x0003e20008000c2c */
[----:B------:R-:W-:Y:S01]  /*78d0*/  F2FP.F16.F32.PACK_AB R8, R9, R8 ;  /* 0x000000080908723e */ /* 0x000fe200000000ff */
[----:B------:R-:W-:Y:S02]  /*78e0*/  HADD2.F32 R5, -RZ, R51.H1_H1 ;  /* 0x30000033ff057230 */ /* 0x000fe40000004100 */
[C---:B------:R-:W-:Y:S01]  /*78f0*/  FFMA R13, R35.reuse, R0, R13 ;  /* 0x00000000230d7223 */ /* 0x040fe2000000000d */
[----:B------:R-:W-:Y:S01]  /*7900*/  FFMA R18, R35, R4, R18 ;  /* 0x0000000423127223 */ /* 0x000fe20000000012 */
[----:B------:R-:W-:Y:S01]  /*7910*/  F2FP.F16.F32.PACK_AB R9, R15, R14 ;  /* 0x0000000e0f09723e */ /* 0x000fe200000000ff */
[----:B------:R-:W-:Y:S02]  /*7920*/  FFMA R19, R35, R5, R19 ;  /* 0x0000000523137223 */ /* 0x000fe40000000013 */
[----:B------:R-:W-:Y:S02]  /*7930*/  F2FP.F16.F32.PACK_AB R10, R13, R12 ;  /* 0x0000000c0d0a723e */ /* 0x000fe400000000ff */
[----:B------:R-:W-:Y:S02]  /*7940*/  MOV R3, UR51 ;  /* 0x0000003300037c02 */ /* 0x000fe40008000f00 */
[----:B------:R-:W-:Y:S02]  /*7950*/  F2FP.F16.F32.PACK_AB R11, R19, R18 ;  /* 0x00000012130b723e */ /* 0x000fe400000000ff */
[----:B------:R-:W-:Y:S02]  /*7960*/  @P6 LEA R3, R3, UR44, 0x3 ;  /* 0x0000002c03036c11 */ /* 0x000fe4000f8e18ff */
[----:B------:R-:W-:Y:S01]  /*7970*/  MOV R0, UR45 ;  /* 0x0000002d00007c02 */ /* 0x000fe20008000f00 */
[----:B------:R1:W-:Y:S01]  /*7980*/  STS.128 [R87+0x1200], R8 ;  /* 0x0012000857007388 */ /* 0x0003e20000000c00 */
[----:B------:R-:W-:Y:S02]  /*7990*/  @P6 IADD3 R3, PT, PT, R3, 0xf0, RZ ;  /* 0x000000f003036810 */ /* 0x000fe40007ffe0ff */
[----:B------:R-:W-:Y:S02]  /*79a0*/  @P6 SHF.L.U32 R4, R77, 0x1f, RZ ;  /* 0x0000001f4d046819 */ /* 0x000fe400000006ff */
[----:B------:R-:W-:Y:S02]  /*79b0*/  @P6 PRMT R0, R0, 0x654, R3 ;  /* 0x0000065400006816 */ /* 0x000fe40000000003 */
[----:B------:R-:W-:Y:S01]  /*79c0*/  LEA R3, R44, UR44, 0x3 ;  /* 0x0000002c2c037c11 */ /* 0x000fe2000f8e18ff */
[----:B------:R-:W-:Y:S01]  /*79d0*/  @!PT LDS RZ, [RZ] ;  /* 0x00000000fffff984 */ /* 0x000fe20000000800 */
[----:B------:R-:W-:Y:S01]  /*79e0*/  @!PT LDS RZ, [RZ] ;  /* 0x00000000fffff984 */ /* 0x000fe20000000800 */
[----:B------:R-:W-:Y:S01]  /*79f0*/  @!PT LDS RZ, [RZ] ;  /* 0x00000000fffff984 */ /* 0x000fe20000000800 */
[----:B------:R-:W-:Y:S01]  /*7a00*/  @!PT LDS RZ, [RZ] ;  /* 0x00000000fffff984 */ /* 0x000fe20000000800 */
[----:B------:R2:W-:Y:S06]  /*7a10*/  MEMBAR.ALL.CTA ;  /* 0x0000000000007992 */ /* 0x0005ec0000008000 */
[----:B--2---:R-:W2:Y:S02]  /*7a20*/  FENCE.VIEW.ASYNC.S ;  /* 0x00000000000073c6 */ /* 0x004ea40000000000 */
[----:B--2---:R-:W-:Y:S06]  /*7a30*/  BAR.SYNC.DEFER_BLOCKING 0x1, 0x80 ;  /* 0x0042000000007b1d */ /* 0x004fec0000010000 */
[----:B------:R-:W-:Y:S05]  /*7a40*/  @P0 BRA `(.L_x_137) ;  /* 0x0000000000380947 */ /* 0x000fea0003800000 */
[----:B------:R-:W-:Y:S02]  /*7a50*/  UIADD3 UR12, UP0, UPT, UR54, 0x680, URZ ;  /* 0x00000680360c7890 */ /* 0x000fe4000ff1e0ff */
[----:B------:R-:W-:Y:S02]  /*7a60*/  UIADD3 UR9, UPT, UPT, UR37, 0x10, URZ ;  /* 0x0000001025097890 */ /* 0x000fe4000fffe0ff */
[----:B------:R-:W-:Y:S02]  /*7a70*/  UIADD3 UR8, UPT, UPT, UR44, 0x1200, URZ ;  /* 0x000012002c087890 */ /* 0x000fe4000fffe0ff */
[----:B------:R-:W-:Y:S01]  /*7a80*/  UIADD3.X UR13, UPT, UPT, URZ, UR55, URZ, UP0, !UPT ;  /* 0x00000037ff0d7290 */ /* 0x000fe200087fe4ff */
[----:B------:R-:W-:Y:S01]  /*7a90*/  UMOV UR10, UR38 ;  /* 0x00000026000a7c82 */ /* 0x000fe20008000000 */
[----:B------:R-:W-:Y:S01]  /*7aa0*/  UMOV UR11, UR52 ;  /* 0x00000034000b7c82 */ /* 0x000fe20008000000 */
[----:B------:R-:W-:Y:S02]  /*7ab0*/  UIADD3 UR5, UPT, UPT, UR37, 0x50, URZ ;  /* 0x0000005025057890 */ /* 0x000fe4000fffe0ff */
[----:B------:R-:W-:Y:S01]  /*7ac0*/  UIADD3 UR4, UPT, UPT, UR44, 0x1a00, URZ ;  /* 0x00001a002c047890 */ /* 0x000fe2000fffe0ff */
[----:B------:R-:W-:Y:S03]  /*7ad0*/  UMOV UR6, UR38 ;  /* 0x0000002600067c82 */ /* 0x000fe60008000000 */
[----:B------:R2:W-:Y:S01]  /*7ae0*/  UTMASTG.3D [UR8], [UR12] ;  /* 0x000000080c0073b5 */ /* 0x0005e20008010000 */
[----:B------:R-:W-:Y:S04]  /*7af0*/  UMOV UR7, UR52 ;  /* 0x0000003400077c82 */ /* 0x000fe80008000000 */
[----:B------:R2:W-:Y:S01]  /*7b00*/  UTMASTG.3D [UR4], [UR12] ;  /* 0x000000040c0073b5 */ /* 0x0005e20008010000 */
[----:B------:R0:W-:Y:S01]  /*7b10*/  UTMACMDFLUSH ;  /* 0x00000000000079b7 */ /* 0x0001e20000000000 */
[----:B--2---:R-:W-:Y:S04]  /*7b20*/  DEPBAR.LE SB0, 0x1 ;  /* 0x000080400000791a */ /* 0x004fe80000000000 */
.L_x_137:
[----:B------:R-:W-:Y:S05]  /*7b30*/  BSYNC.RECONVERGENT B0 ;  /* 0x0000000000007941 */ /* 0x000fea0003800200 */
.L_x_136:
[----:B------:R-:W-:Y:S01]  /*7b40*/  BAR.SYNC.DEFER_BLOCKING 0x1, 0x80 ;  /* 0x0042000000007b1d */ /* 0x000fe20000010000 */
[----:B------:R-:W-:Y:S04]  /*7b50*/  UIADD3 UR36, UPT, UPT, UR51, 0x1, URZ ;  /* 0x0000000133247890 */ /* 0x000fe8000fffe0ff */
[----:B------:R-:W-:Y:S04]  /*7b60*/  UISETP.NE.AND UP0, UPT, UR36, 0x4, UPT ;  /* 0x000000042400788c */ /* 0x000fe8000bf05270 */
[----:B------:R-:W-:Y:S01]  /*7b70*/  USEL UR36, UR36, URZ, UP0 ;  /* 0x000000ff24247287 */ /* 0x000fe20008000000 */
[----:B------:R2:W-:Y:S01]  /*7b80*/  @P6 SYNCS.ARRIVE.TRANS64.RED.A1T0 RZ, [R0+URZ], RZ ;  /* 0x000000ff00ff69a7 */ /* 0x0005e200081004ff */
[----:B------:R-:W-:Y:S01]  /*7b90*/  BSSY B1, `(.L_x_138) ;  /* 0x0000013000017945 */ /* 0x000fe20003800000 */
[----:B------:R-:W3:Y:S02]  /*7ba0*/  @P6 SYNCS.PHASECHK.TRANS64.TRYWAIT P0, [R3+URZ+0xd0], R4 ;  /* 0x0000d004030065a7 */ /* 0x000ee400080011ff */
[----:B---3--:R-:W-:Y:S01]  /*7bb0*/  @P6 SEL R45, RZ, 0x1, !P0 ;  /* 0x00000001ff2d6807 */ /* 0x008fe20004000000 */
[----:B--2---:R-:W-:Y:S06]  /*7bc0*/  @!P6 BRA `(.L_x_139) ;  /* 0x00000000003ce947 */ /* 0x004fec0003800000 */
[----:B------:R-:W-:Y:S01]  /*7bd0*/  ISETP.NE.AND P1, PT, R46, RZ, PT ;  /* 0x000000ff2e00720c */ /* 0x000fe20003f25270 */
[----:B------:R-:W-:Y:S01]  /*7be0*/  BSSY B0, `(.L_x_140) ;  /* 0x0000009000007945 */ /* 0x000fe20003800000 */
[----:B------:R-:W-:Y:S11]  /*7bf0*/  ISETP.NE.AND P0, PT, R45, RZ, PT ;  /* 0x000000ff2d00720c */ /* 0x000ff60003f05270 */
[----:B------:R-:W-:Y:S05]  /*7c00*/  @P1 IMAD R4, R44, 0x1000, R86 ;  /* 0x000010002c041824 */ /* 0x000fea00078e0256 */
[----:B------:R-:W-:Y:S05]  /*7c10*/  @P1 IADD3 R0, PT, PT, R4, UR44, RZ ;  /* 0x0000002c04001c10 */ /* 0x000fea000fffe0ff */
[----:B------:R-:W-:Y:S01]  /*7c20*/  @P1 IMAD.IADD R0, R47, 0x1, R0 ;  /* 0x000000012f001824 */ /* 0x000fe200078e0200 */
[----:B------:R-:W-:Y:S06]  /*7c30*/  @P0 BRA `(.L_x_141) ;  /* 0x00000000000c0947 */ /* 0x000fec0003800000 */
[----:B------:R-:W-:Y:S04]  /*7c40*/  SHF.L.U32 R5, R77, 0x1f, RZ ;  /* 0x0000001f4d057819 */ /* 0x000fe800000006ff */
[----:B------:R-:W2:Y:S02]  /*7c50*/  SYNCS.PHASECHK.TRANS64.TRYWAIT P0, [R3+URZ+0xd0], R5 ;  /* 0x0000d005030075a7 */ /* 0x000ea400080011ff */
[----:B--2---:R-:W-:Y:S05]  /*7c60*/  @!P0 BRA `(.L_x_142) ;  /* 0x0000002000d08947 */ /* 0x004fea0003800000 */
.L_x_141:
[----:B------:R-:W-:Y:S05]  /*7c70*/  BSYNC B0 ;  /* 0x0000000000007941 */ /* 0x000fea0003800000 */
.L_x_140:
[----:B------:R-:W-:Y:S02]  /*7c80*/  ISETP.NE.AND P0, PT, R46, RZ, PT ;  /* 0x000000ff2e00720c */ /* 0x000fe40003f05270 */
[----:B------:R-:W-:Y:S11]  /*7c90*/  IADD3 R44, PT, PT, R44, 0x1, RZ ;  /* 0x000000012c2c7810 */ /* 0x000ff60007ffe0ff */
[----:B------:R3:W4:Y:S04]  /*7ca0*/  @P0 LDS.128 R40, [R4+UR44+0x200] ;  /* 0x0002002c04280984 */ /* 0x0007280008000c00 */
[----:B------:R3:W1:Y:S02]  /*7cb0*/  @P0 LDS.128 R48, [R0+0x200] ;  /* 0x0002000000300984 */ /* 0x0006640000000c00 */
.L_x_139:
[----:B------:R-:W-:Y:S05]  /*7cc0*/  BSYNC B1 ;  /* 0x0000000000017941 */ /* 0x000fea0003800000 */
.L_x_138:
[----:B---3--:R-:W-:Y:S05]  /*7cd0*/  VIADD R0, R34, 0x20 ;  /* 0x0000002022007836 */ /* 0x008fea0000000000 */
[----:B------:R-:W-:Y:S04]  /*7ce0*/  SHF.R.U32.HI R0, RZ, 0x15, R0 ;  /* 0x00000015ff007819 */ /* 0x000fe80000011600 */
[----:B------:R-:W-:Y:S11]  /*7cf0*/  LOP3.LUT P0, RZ, R0, 0x3, R72, 0x48, !PT ;  /* 0x0000000300ff7812 */ /* 0x000ff60007804848 */
[----:B------:R-:W-:Y:S02]  /*7d00*/  @!UPT UIADD3 URZ, UPT, UPT, URZ, URZ, URZ ;  /* 0x000000fffffff290 */ /* 0x000fe4000fffe0ff */
[----:B------:R-:W-:Y:S05]  /*7d10*/  @!P0 BRA `(.L_x_143) ;  /* 0x0000000000408947 */ /* 0x000fea0003800000 */
[----:B------:R-:W2:Y:S01]  /*7d20*/  LDCU.64 UR8, c[0x4][0x70] ;  /* 0x01000e00ff0877ac */ /* 0x000ea20008000a00 */
[----:B------:R-:W-:Y:S01]  /*7d30*/  MOV R15, 0x0 ;  /* 0x00000000000f7802 */ /* 0x000fe20000000f00 */
[----:B------:R-:W-:Y:S02]  /*7d40*/  HFMA2 R12, -RZ, RZ, 0, 5.9604644775390625e-08 ;  /* 0x00000001ff0c7431 */ /* 0x000fe400000001ff */
[----:B-1----:R-:W-:Y:S02]  /*7d50*/  IMAD.MOV.U32 R8, RZ, RZ, 0x192 ;  /* 0x00000192ff087424 */ /* 0x002fe400078e00ff */
[----:B------:R-:W-:Y:S01]  /*7d60*/  IMAD.MOV.U32 R13, RZ, RZ, RZ ;  /* 0x000000ffff0d7224 */ /* 0x000fe200078e00ff */
[----:B------:R-:W1:Y:S01]  /*7d70*/  LDCU.64 UR6, c[0x4][0x78] ;  /* 0x01000f00ff0677ac */ /* 0x000e620008000a00 */
[----:B------:R-:W3:Y:S01]  /*7d80*/  LDC.64 R14, c[0x4][R15] ;  /* 0x010000000f0e7b82 */ /* 0x000ee20000000a00 */
[----:B------:R-:W5:Y:S01]  /*7d90*/  LDCU.64 UR4, c[0x4][0x10] ;  /* 0x01000200ff0477ac */ /* 0x000f620008000a00 */
[----:B--2---:R-:W-:Y:S01]  /*7da0*/  MOV R5, UR9 ;  /* 0x0000000900057c02 */ /* 0x004fe20008000f00 */
[----:B------:R-:W-:Y:S01]  /*7db0*/  IMAD.U32 R4, RZ, RZ, UR8 ;  /* 0x00000008ff047e24 */ /* 0x000fe2000f8e00ff */
[----:B-1----:R-:W-:Y:S01]  /*7dc0*/  MOV R7, UR7 ;  /* 0x0000000700077c02 */ /* 0x002fe20008000f00 */
[----:B------:R-:W-:Y:S01]  /*7dd0*/  IMAD.U32 R6, RZ, RZ, UR6 ;  /* 0x00000006ff067e24 */ /* 0x000fe2000f8e00ff */
[----:B-----5:R-:W-:Y:S01]  /*7de0*/  MOV R11, UR5 ;  /* 0x00000005000b7c02 */ /* 0x020fe20008000f00 */
[----:B------:R-:W-:Y:S02]  /*7df0*/  IMAD.U32 R10, RZ, RZ, UR4 ;  /* 0x00000004ff0a7e24 */ /* 0x000fe4000f8e00ff */
[----:B------:R-:W-:Y:S07]  /*7e00*/  LEPC R20, `(.L_x_143) ;  /* 0x000000001014794e */ /* 0x000fee0000000000 */
[----:B---34-:R-:W-:Y:S05]  /*7e10*/  CALL.ABS.NOINC R14 ;  /* 0x000000000e007343 */ /* 0x018fea0003c00000 */
.L_x_143:
[----:B------:R-:W-:Y:S01]  /*7e20*/  ISETP.NE.AND P6, PT, R83, RZ, PT ;  /* 0x000000ff5300720c */ /* 0x000fe20003fc5270 */
[----:B------:R-:W-:Y:S05]  /*7e30*/  WARPSYNC.ALL ;  /* 0x0000000000007948 */ /* 0x000fea0003800000 */
[----:B------:R-:W-:Y:S01]  /*7e40*/  R2UR UR4, R34 ;  /* 0x00000000220472ca */ /* 0x000fe200000e0000 */
[--C-:B----4-:R-:W-:Y:S01]  /*7e50*/  HADD2.F32 R20, -RZ, R40.reuse.H0_H0 ;  /* 0x20000028ff147230 */ /* 0x110fe20000004100 */
[----:B------:R-:W-:Y:S01]  /*7e60*/  ISETP.NE.AND P0, PT, R80, RZ, PT ;  /* 0x000000ff5000720c */ /* 0x000fe20003f05270 */
[----:B------:R-:W-:Y:S01]  /*7e70*/  HADD2.F32 R21, -RZ, R40.H1_H1 ;  /* 0x30000028ff157230 */ /* 0x000fe20000004100 */
[----:B------:R-:W-:Y:S09]  /*7e80*/  BSSY.RECONVERGENT B0, `(.L_x_144) ;  /* 0x0000057000007945 */ /* 0x000ff20003800200 */
[----:B-12---:R-:W1:Y:S02]  /*7e90*/  LDTM.x16 R4, tmem[UR4+0x20] ;  /* 0x00002004000479ee */ /* 0x006e640008240000 */
        /* <DEDUP_REMOVED lines=60> */
[----:B------:R-:W-:Y:S02]  /*8260*/  LEA R4, R44, UR44, 0x3 ;  /* 0x0000002c2c047c11 */ /* 0x000fe4000f8e18ff */
[----:B------:R-:W-:Y:S02]  /*8270*/  @P6 PRMT R0, R0, 0x654, R3 ;  /* 0x0000065400006816 */ /* 0x000fe40000000003 */
[----:B------:R-:W-:Y:S01]  /*8280*/  @P6 SHF.L.U32 R3, R77, 0x1f, RZ ;  /* 0x0000001f4d036819 */ /* 0x000fe200000006ff */
        /* <DEDUP_REMOVED lines=22> */
.L_x_145:
[----:B------:R-:W-:Y:S05]  /*83f0*/  BSYNC.RECONVERGENT B0 ;  /* 0x0000000000007941 */ /* 0x000fea0003800200 */
.L_x_144:
        /* <DEDUP_REMOVED lines=19> */
.L_x_149:
[----:B------:R-:W-:Y:S05]  /*8530*/  BSYNC B0 ;  /* 0x0000000000007941 */ /* 0x000fea0003800000 */
.L_x_148:
[----:B------:R-:W-:Y:S11]  /*8540*/  ISETP.NE.AND P0, PT, R46, RZ, PT ;  /* 0x000000ff2e00720c */ /* 0x000ff60003f05270 */
[----:B------:R-:W-:Y:S02]  /*8550*/  @!UPT UIADD3 URZ, UPT, UPT, URZ, URZ, URZ ;  /* 0x000000fffffff290 */ /* 0x000fe4000fffe0ff */
[----:B------:R3:W4:Y:S04]  /*8560*/  @P0 LDS.128 R40, [R44+UR44+0x200] ;  /* 0x0002002c2c280984 */ /* 0x0007280008000c00 */
[----:B------:R3:W1:Y:S02]  /*8570*/  @P0 LDS.128 R48, [R47+0x200] ;  /* 0x000200002f300984 */ /* 0x0006640000000c00 */
.L_x_147:
[----:B------:R-:W-:Y:S05]  /*8580*/  BSYNC B1 ;  /* 0x0000000000017941 */ /* 0x000fea0003800000 */
.L_x_146:
[----:B--2---:R-:W-:Y:S05]  /*8590*/  VIADD R0, R34, 0x30 ;  /* 0x0000003022007836 */ /* 0x004fea0000000000 */
        /* <DEDUP_REMOVED lines=20> */
.L_x_151:
[----:B------:R-:W-:Y:S01]  /*86e0*/  ISETP.NE.AND P0, PT, R80, RZ, PT ;  /* 0x000000ff5000720c */ /* 0x000fe20003f05270 */
[----:B------:R-:W-:Y:S05]  /*86f0*/  WARPSYNC.ALL ;  /* 0x0000000000007948 */ /* 0x000fea0003800000 */
[----:B------:R-:W-:Y:S01]  /*8700*/  R2UR UR4, R34 ;  /* 0x00000000220472ca */ /* 0x000fe200000e0000 */
[--C-:B----4-:R-:W-:Y:S01]  /*8710*/  HADD2.F32 R20, -RZ, R40.reuse.H0_H0 ;  /* 0x20000028ff147230 */ /* 0x110fe20000004100 */
[----:B------:R-:W-:Y:S01]  /*8720*/  IADD3 R84, PT, PT, R84, 0x160, RZ ;  /* 0x0000016054547810 */ /* 0x000fe20007ffe0ff */
[----:B------:R-:W-:Y:S01]  /*8730*/  HADD2.F32 R21, -RZ, R40.H1_H1 ;  /* 0x30000028ff157230 */ /* 0x000fe20000004100 */
[----:B------:R-:W-:Y:S01]  /*8740*/  BSSY.RECONVERGENT B0, `(.L_x_152) ;  /* 0x0000053000007945 */ /* 0x000fe20003800200 */
[--C-:B------:R-:W-:Y:S01]  /*8750*/  HADD2.F32 R34, -RZ, R41.reuse.H0_H0 ;  /* 0x20000029ff227230 */ /* 0x100fe20000004100 */
[----:B------:R-:W-:Y:S01]  /*8760*/  LOP3.LUT R84, R84, 0xfefffff8, RZ, 0xc0, !PT ;  /* 0xfefffff854547812 */ /* 0x000fe200078ec0ff */
[----:B-1----:R-:W-:Y:S02]  /*8770*/  HADD2.F32 R36, -RZ, R41.H1_H1 ;  /* 0x30000029ff247230 */ /* 0x002fe40000004100 */
[--C-:B------:R-:W-:Y:S02]  /*8780*/  HADD2.F32 R37, -RZ, R42.reuse.H0_H0 ;  /* 0x2000002aff257230 */ /* 0x100fe40000004100 */
[----:B------:R-:W-:Y:S02]  /*8790*/  HADD2.F32 R38, -RZ, R42.H1_H1 ;  /* 0x3000002aff267230 */ /* 0x000fe40000004100 */
[----:B------:R-:W1:Y:S01]  /*87a0*/  LDTM.x16 R4, tmem[UR4+0x30] ;  /* 0x00003004000479ee */ /* 0x000e620008240000 */
[----:B------:R-:W-:Y:S01]  /*87b0*/  NOP ;  /* 0x0000000000007918 */ /* 0x000fe20000000000 */
[----:B-1----:R1:W-:Y:S01]  /*87c0*/  SYNCS.ARRIVE.TRANS64.RED.A1T0 RZ, [R84+URZ], RZ ;  /* 0x000000ff54ff79a7 */ /* 0x0023e200081004ff */
[--C-:B------:R-:W-:Y:S02]  /*87d0*/  HADD2.F32 R39, -RZ, R43.reuse.H0_H0 ;  /* 0x2000002bff277230 */ /* 0x100fe40000004100 */
[----:B------:R-:W-:Y:S02]  /*87e0*/  HADD2.F32 R40, -RZ, R43.H1_H1 ;  /* 0x3000002bff287230 */ /* 0x000fe40000004100 */
[--C-:B------:R-:W-:Y:S02]  /*87f0*/  HADD2.F32 R41, -RZ, R48.reuse.H0_H0 ;  /* 0x20000030ff297230 */ /* 0x100fe40000004100 */
[----:B------:R-:W-:Y:S02]  /*8800*/  HADD2.F32 R42, -RZ, R48.H1_H1 ;  /* 0x30000030ff2a7230 */ /* 0x000fe40000004100 */
[--C-:B------:R-:W-:Y:S02]  /*8810*/  HADD2.F32 R43, -RZ, R49.reuse.H0_H0 ;  /* 0x20000031ff2b7230 */ /* 0x100fe40000004100 */
[----:B---3--:R-:W-:Y:S02]  /*8820*/  HADD2.F32 R44, -RZ, R49.H1_H1 ;  /* 0x30000031ff2c7230 */ /* 0x008fe40000004100 */
[--C-:B------:R-:W-:Y:S02]  /*8830*/  HADD2.F32 R45, -RZ, R50.reuse.H0_H0 ;  /* 0x20000032ff2d7230 */ /* 0x100fe40000004100 */
[----:B------:R-:W-:Y:S02]  /*8840*/  HADD2.F32 R46, -RZ, R50.H1_H1 ;  /* 0x30000032ff2e7230 */ /* 0x000fe40000004100 */
[--C-:B------:R-:W-:Y:S02]  /*8850*/  HADD2.F32 R47, -RZ, R51.reuse.H0_H0 ;  /* 0x20000033ff2f7230 */ /* 0x100fe40000004100 */
[----:B------:R-:W-:Y:S02]  /*8860*/  HADD2.F32 R48, -RZ, R51.H1_H1 ;  /* 0x30000033ff307230 */ /* 0x000fe40000004100 */
        /* <DEDUP_REMOVED lines=25> */
[----:B------:R-:W-:Y:S01]  /*8a00*/  FFMA R3, R35, R42, R3 ;  /* 0x0000002a23037223 */ /* 0x000fe20000000003 */
[----:B------:R-:W-:Y:S01]  /*8a10*/  F2FP.F16.F32.PACK_AB R4, R5, R4 ;  /* 0x000000040504723e */ /* 0x000fe200000000ff */
[----:B------:R-:W-:Y:S01]  /*8a20*/  FFMA R14, R35, R43, R14 ;  /* 0x0000002b230e7223 */ /* 0x000fe2000000000e */
[----:B------:R-:W-:Y:S01]  /*8a30*/  F2FP.F16.F32.PACK_AB R5, R7, R6 ;  /* 0x000000060705723e */ /* 0x000fe200000000ff */
[----:B------:R-:W-:Y:S01]  /*8a40*/  FFMA R15, R35, R44, R15 ;  /* 0x0000002c230f7223 */ /* 0x000fe2000000000f */
[----:B------:R-:W-:Y:S01]  /*8a50*/  F2FP.F16.F32.PACK_AB R6, R9, R8 ;  /* 0x000000080906723e */ /* 0x000fe200000000ff */
[----:B------:R-:W-:Y:S01]  /*8a60*/  FFMA R12, R35, R45, R12 ;  /* 0x0000002d230c7223 */ /* 0x000fe2000000000c */
[----:B------:R-:W-:Y:S01]  /*8a70*/  F2FP.F16.F32.PACK_AB R7, R11, R10 ;  /* 0x0000000a0b07723e */ /* 0x000fe200000000ff */
[C---:B------:R-:W-:Y:S01]  /*8a80*/  FFMA R13, R35.reuse, R46, R13 ;  /* 0x0000002e230d7223 */ /* 0x040fe2000000000d */
[C---:B------:R-:W-:Y:S01]  /*8a90*/  FFMA R18, R35.reuse, R47, R18 ;  /* 0x0000002f23127223 */ /* 0x040fe20000000012 */
[----:B------:R-:W-:Y:S01]  /*8aa0*/  FFMA R2, R35, R48, R2 ;  /* 0x0000003023027223 */ /* 0x000fe20000000002 */
[----:B------:R-:W-:Y:S01]  /*8ab0*/  F2FP.F16.F32.PACK_AB R8, R3, R0 ;  /* 0x000000000308723e */ /* 0x000fe200000000ff */
[----:B------:R1:W-:Y:S01]  /*8ac0*/  STS.128 [R86+UR44+0x3200], R4 ;  /* 0x0032000456007988 */ /* 0x0003e20008000c2c */
        /* <DEDUP_REMOVED lines=26> */
.L_x_153:
[----:B------:R-:W-:Y:S05]  /*8c70*/  BSYNC.RECONVERGENT B0 ;  /* 0x0000000000007941 */ /* 0x000fea0003800200 */
.L_x_152:
[----:B------:R-:W-:Y:S01]  /*8c80*/  BAR.SYNC.DEFER_BLOCKING 0x1, 0x80 ;  /* 0x0042000000007b1d */ /* 0x000fe20000010000 */
[----:B------:R-:W-:Y:S01]  /*8c90*/  UISETP.NE.AND UP0, UPT, UR50, -0x4, UPT ;  /* 0xfffffffc3200788c */ /* 0x000fe2000bf05270 */
[----:B------:R-:W-:Y:S08]  /*8ca0*/  IADD3 R52, PT, PT, R52, 0x1, RZ ;  /* 0x0000000134347810 */ /* 0x000ff00007ffe0ff */
[----:B------:R-:W-:Y:S05]  /*8cb0*/  BRA.U !UP0, `(.L_x_154) ;  /* 0x0000000108287547 */ /* 0x000fea000b800000 */
[----:B------:R-:W-:Y:S01]  /*8cc0*/  ISETP.NE.AND P0, PT, R83, RZ, PT ;  /* 0x000000ff5300720c */ /* 0x000fe20003f05270 */
[----:B------:R-:W-:Y:S01]  /*8cd0*/  IMAD.U32 R2, RZ, RZ, UR51 ;  /* 0x00000033ff027e24 */ /* 0x000fe2000f8e00ff */
[----:B------:R-:W-:Y:S01]  /*8ce0*/  UIADD3 UR51, UPT, UPT, UR51, 0x1, URZ ;  /* 0x0000000133337890 */ /* 0x000fe2000fffe0ff */
[----:B------:R-:W-:Y:S03]  /*8cf0*/  IMAD.U32 R0, RZ, RZ, UR45 ;  /* 0x0000002dff007e24 */ /* 0x000fe6000f8e00ff */
[----:B------:R-:W-:Y:S04]  /*8d00*/  UISETP.NE.AND UP0, UPT, UR51, 0x4, UPT ;  /* 0x000000043300788c */ /* 0x000fe8000bf05270 */
[----:B------:R-:W-:Y:S03]  /*8d10*/  USEL UR51, UR51, URZ, UP0 ;  /* 0x000000ff33337287 */ /* 0x000fe60008000000 */
[----:B------:R-:W-:Y:S05]  /*8d20*/  @P0 LEA R2, R2, UR44, 0x3 ;  /* 0x0000002c02020c11 */ /* 0x000fea000f8e18ff */
[----:B------:R-:W-:Y:S05]  /*8d30*/  @P0 VIADD R2, R2, 0xf0 ;  /* 0x000000f002020836 */ /* 0x000fea0000000000 */
[----:B------:R-:W-:Y:S04]  /*8d40*/  @P0 PRMT R0, R0, 0x654, R2 ;  /* 0x0000065400000816 */ /* 0x000fe80000000002 */
[----:B------:R2:W-:Y:S03]  /*8d50*/  @P0 SYNCS.ARRIVE.TRANS64.RED.A1T0 RZ, [R0+URZ], RZ ;  /* 0x000000ff00ff09a7 */ /* 0x0005e600081004ff */
.L_x_154:
[----:B------:R-:W-:Y:S01]  /*8d60*/  ISETP.NE.AND P2, PT, R81, RZ, PT ;  /* 0x000000ff5100720c */ /* 0x000fe20003f45270 */
[----:B------:R-:W-:Y:S01]  /*8d70*/  UIADD3 UR50, UPT, UPT, UR50, 0x4, URZ ;  /* 0x0000000432327890 */ /* 0x000fe2000fffe0ff */
[----:B------:R-:W-:Y:S01]  /*8d80*/  ISETP.NE.AND P0, PT, R82, 0x2, PT ;  /* 0x000000025200780c */ /* 0x000fe20003f05270 */
[----:B------:R-:W-:Y:S01]  /*8d90*/  IMAD.IADD R15, R31, 0x1, R64 ;  /* 0x000000011f0f7824 */ /* 0x000fe200078e0240 */
[----:B------:R-:W-:Y:S01]  /*8da0*/  ISETP.NE.AND P1, PT, R52, 0x4, PT ;  /* 0x000000043400780c */ /* 0x000fe20003f25270 */
[----:B------:R-:W-:Y:S01]  /*8db0*/  IMAD.IADD R14, R32, 0x1, R65 ;  /* 0x00000001200e7824 */ /* 0x000fe200078e0241 */
[----:B------:R-:W-:Y:S02]  /*8dc0*/  SEL R2, RZ, 0x1, P0 ;  /* 0x00000001ff027807 */ /* 0x000fe40000000000 */
[----:B--2---:R-:W-:Y:S02]  /*8dd0*/  SEL R0, RZ, 0x1, P1 ;  /* 0x00000001ff007807 */ /* 0x004fe40000800000 */
[----:B------:R-:W-:Y:S02]  /*8de0*/  LOP3.LUT R75, R75, R2, RZ, 0x3c, !PT ;  /* 0x000000024b4b7212 */ /* 0x000fe400078e3cff */
[----:B------:R-:W-:Y:S02]  /*8df0*/  LOP3.LUT R76, R76, R0, RZ, 0x3c, !PT ;  /* 0x000000004c4c7212 */ /* 0x000fe400078e3cff */
[----:B------:R-:W-:Y:S02]  /*8e00*/  @P2 R2UR UR52, R74 ;  /* 0x000000004a3422ca */ /* 0x000fe400000e0000 */
[----:B------:R-:W-:Y:S02]  /*8e10*/  SEL R82, R82, RZ, P0 ;  /* 0x000000ff52527207 */ /* 0x000fe40000000000 */
[----:B------:R-:W-:Y:S01]  /*8e20*/  SEL R52, R52, RZ, P1 ;  /* 0x000000ff34347207 */ /* 0x000fe20000800000 */
[----:B------:R-:W-:Y:S10]  /*8e30*/  @P2 BRA `(.L_x_155) ;  /* 0xffffffcc00882947 */ /* 0x000ff4000383ffff */
[----:B------:R-:W2:Y:S01]  /*8e40*/  LDCU.64 UR6, c[0x0][0x888] ;  /* 0x00011100ff0677ac */ /* 0x000ea20008000a00 */
[----:B------:R-:W3:Y:S01]  /*8e50*/  LDCU.64 UR4, c[0x0][0x890] ;  /* 0x00011200ff0477ac */ /* 0x000ee20008000a00 */
[----:B--2---:R-:W-:Y:S02]  /*8e60*/  ISETP.NE.U32.AND P2, PT, RZ, UR6, PT ;  /* 0x00000006ff007c0c */ /* 0x004fe4000bf45070 */
[----:B---3--:R-:W-:Y:S02]  /*8e70*/  ISETP.NE.U32.AND P1, PT, RZ, UR4, PT ;  /* 0x00000004ff007c0c */ /* 0x008fe4000bf25070 */
[----:B------:R-:W-:Y:S02]  /*8e80*/  ISETP.NE.AND.EX P2, PT, RZ, UR7, PT, P2 ;  /* 0x00000007ff007c0c */ /* 0x000fe4000bf45320 */
[----:B------:R-:W-:-:S13]  /*8e90*/  ISETP.NE.AND.EX P0, PT, RZ, UR5, PT, P1 ;  /* 0x00000005ff007c0c */ /* 0x000fda000bf05310 */
[----:B------:R-:W-:Y:S05]  /*8ea0*/  @P2 BRA P0, `(.L_x_156) ;  /* 0x00000000003c2947 */ /* 0x000fea0000000000 */
[----:B------:R-:W-:-:S13]  /*8eb0*/  ISETP.NE.AND.EX P1, PT, RZ, UR5, PT, P1 ;  /* 0x00000005ff007c0c */ /* 0x000fda000bf25310 */
[----:B------:R-:W-:Y:S05]  /*8ec0*/  @P1 BRA `(.L_x_157) ;  /* 0x00000000000c1947 */ /* 0x000fea0003800000 */
[----:B------:R-:W-:-:S13]  /*8ed0*/  FSETP.NEU.AND P0, PT, R35, RZ, PT ;  /* 0x000000ff2300720b */ /* 0x000fda0003f0d000 */
[----:B------:R-:W-:Y:S05]  /*8ee0*/  @!P0 EXIT ;  /* 0x000000000000894d */ /* 0x000fea0003800000 */
[----:B------:R-:W-:Y:S05]  /*8ef0*/  BRA `(.L_x_156) ;  /* 0x0000000000287947 */ /* 0x000fea0003800000 */
.L_x_157:
[----:B------:R-:W-:Y:S01]  /*8f00*/  ISETP.NE.AND P0, PT, R85, RZ, PT ;  /* 0x000000ff5500720c */ /* 0x000fe20003f05270 */
[----:B------:R-:W-:-:S12]  /*8f10*/  BSSY.RECONVERGENT B0, `(.L_x_156) ;  /* 0x0000008000007945 */ /* 0x000fd80003800200 */
[----:B------:R-:W-:Y:S05]  /*8f20*/  @P0 BRA `(.L_x_158) ;  /* 0x0000000000100947 */ /* 0x000fea0003800000 */
[----:B------:R-:W-:-:S04]  /*8f30*/  ISETP.NE.U32.AND P0, PT, RZ, UR6, PT ;  /* 0x00000006ff007c0c */ /* 0x000fc8000bf05070 */
[----:B------:R-:W-:-:S13]  /*8f40*/  ISETP.NE.AND.EX P0, PT, RZ, UR7, PT, P0 ;  /* 0x00000007ff007c0c */ /* 0x000fda000bf05300 */
[----:B------:R-:W-:Y:S05]  /*8f50*/  @!P0 EXIT ;  /* 0x000000000000894d */ /* 0x000fea0003800000 */
[----:B------:R-:W-:Y:S05]  /*8f60*/  BRA `(.L_x_159) ;  /* 0x0000000000087947 */ /* 0x000fea0003800000 */
.L_x_158:
[----:B------:R-:W-:-:S13]  /*8f70*/  FSETP.NEU.AND P0, PT, R35, RZ, PT ;  /* 0x000000ff2300720b */ /* 0x000fda0003f0d000 */
[----:B------:R-:W-:Y:S05]  /*8f80*/  @!P0 EXIT ;  /* 0x000000000000894d */ /* 0x000fea0003800000 */
.L_x_159:
[----:B------:R-:W-:Y:S05]  /*8f90*/  BSYNC.RECONVERGENT B0 ;  /* 0x0000000000007941 */ /* 0x000fea0003800200 */
.L_x_156:
[----:B------:R-:W-:Y:S01]  /*8fa0*/  ULEA UR4, UR51, UR44, 0x3 ;  /* 0x0000002c33047291 */ /* 0x000fe2000f8e18ff */
[----:B------:R-:W-:-:S04]  /*8fb0*/  DEPBAR.LE SB0, 0x0 ;  /* 0x000080000000791a */ /* 0x000fc80000000000 */
[----:B------:R-:W-:-:S04]  /*8fc0*/  UIADD3 UR4, UPT, UPT, UR4, 0xf0, URZ ;  /* 0x000000f004047890 */ /* 0x000fc8000fffe0ff */
[----:B------:R-:W-:-:S09]  /*8fd0*/  UPRMT UR4, UR45, 0x654, UR4 ;  /* 0x000006542d047896 */ /* 0x000fd20008000004 */
[----:B------:R-:W-:Y:S01]  /*8fe0*/  SYNCS.ARRIVE.TRANS64.RED.A1T0 RZ, [UR4], RZ ;  /* 0x000000ffffff79a7 */ /* 0x000fe20008100404 */
[----:B------:R-:W-:Y:S05]  /*8ff0*/  EXIT ;  /* 0x000000000000794d */ /* 0x000fea0003800000 */
.L_x_25:
[----:B--2---:R2:W4:Y:S02]  /*9000*/  SYNCS.PHASECHK.TRANS64.TRYWAIT P0, [R2+URZ+0x190], R3 ;  /* 0x00019003020075a7 */ /* 0x00452400080011ff */
[----:B----4-:R-:W-:Y:S05]  /*9010*/  @!P0 NANOSLEEP.SYNCS 0x989680 ;  /* 0x009896800000895d */ /* 0x010fea0003900000 */
[----:B------:R-:W4:Y:S02]  /*9020*/  @!P0 SYNCS.PHASECHK.TRANS64 P0, [R2+URZ+0x190], R3 ;  /* 0x00019003020085a7 */ /* 0x000f2400080010ff */
[----:B----4-:R-:W-:Y:S05]  /*9030*/  @!P0 BRA `(.L_x_25) ;  /* 0xfffffffc00f08947 */ /* 0x010fea000383ffff */
[----:B------:R-:W-:Y:S05]  /*9040*/  BRA `(.L_x_160) ;  /* 0xffffff88003c7947 */ /* 0x000fea000383ffff */
.L_x_28:
[----:B------:R-:W-:-:S07]  /*9050*/  MOV R2, UR49 ;  /* 0x0000003100027c02 */ /* 0x000fce0008000f00 */
.L_x_161:
[----:B-1----:R1:W2:Y:S02]  /*9060*/  SYNCS.PHASECHK.TRANS64.TRYWAIT P0, [R2+URZ+0x68], R4 ;  /* 0x00006804020075a7 */ /* 0x0022a400080011ff */
[----:B--2---:R-:W-:Y:S05]  /*9070*/  @!P0 NANOSLEEP.SYNCS 0x989680 ;  /* 0x009896800000895d */ /* 0x004fea0003900000 */
[----:B------:R-:W2:Y:S02]  /*9080*/  @!P0 SYNCS.PHASECHK.TRANS64 P0, [R2+URZ+0x68], R4 ;  /* 0x00006804020085a7 */ /* 0x000ea400080010ff */
[----:B--2---:R-:W-:Y:S05]  /*9090*/  @!P0 BRA `(.L_x_161) ;  /* 0xfffffffc00f08947 */ /* 0x004fea000383ffff */
[----:B------:R-:W-:Y:S05]  /*90a0*/  BRA `(.L_x_27) ;  /* 0xffffff8800a07947 */ /* 0x000fea000383ffff */
.L_x_35:
[----:B-1----:R-:W-:-:S07]  /*90b0*/  MOV R2, UR17 ;  /* 0x0000001100027c02 */ /* 0x002fce0008000f00 */
.L_x_162:
[----:B-1----:R1:W2:Y:S02]  /*90c0*/  SYNCS.PHASECHK.TRANS64.TRYWAIT P0, [R2+URZ+0x68], R4 ;  /* 0x00006804020075a7 */ /* 0x0022a400080011ff */
[----:B--2---:R-:W-:Y:S05]  /*90d0*/  @!P0 NANOSLEEP.SYNCS 0x989680 ;  /* 0x009896800000895d */ /* 0x004fea0003900000 */
[----:B------:R-:W2:Y:S02]  /*90e0*/  @!P0 SYNCS.PHASECHK.TRANS64 P0, [R2+URZ+0x68], R4 ;  /* 0x00006804020085a7 */ /* 0x000ea400080010ff */
[----:B--2---:R-:W-:Y:S05]  /*90f0*/  @!P0 BRA `(.L_x_162) ;  /* 0xfffffffc00f08947 */ /* 0x004fea000383ffff */
[----:B------:R-:W-:Y:S05]  /*9100*/  BRA `(.L_x_34) ;  /* 0xffffff8c00587947 */ /* 0x000fea000383ffff */
.L_x_40:
[----:B-1----:R1:W2:Y:S02]  /*9110*/  SYNCS.PHASECHK.TRANS64.TRYWAIT P0, [R2+URZ+0x120], R3 ;  /* 0x00012003020075a7 */ /* 0x0022a400080011ff */
[----:B--2---:R-:W-:Y:S05]  /*9120*/  @!P0 NANOSLEEP.SYNCS 0x989680 ;  /* 0x009896800000895d */ /* 0x004fea0003900000 */
[----:B------:R-:W2:Y:S02]  /*9130*/  @!P0 SYNCS.PHASECHK.TRANS64 P0, [R2+URZ+0x120], R3 ;  /* 0x00012003020085a7 */ /* 0x000ea400080010ff */
[----:B--2---:R-:W-:Y:S05]  /*9140*/  @!P0 BRA `(.L_x_40) ;  /* 0xfffffffc00f08947 */ /* 0x004fea000383ffff */
[----:B------:R-:W-:Y:S05]  /*9150*/  BRA `(.L_x_163) ;  /* 0xffffff8c00f87947 */ /* 0x000fea000383ffff */
.L_x_44:
[----:B---3--:R-:W-:-:S07]  /*9160*/  MOV R0, UR4 ;  /* 0x0000000400007c02 */ /* 0x008fce0008000f00 */
.L_x_164:
[----:B-1----:R1:W2:Y:S02]  /*9170*/  SYNCS.PHASECHK.TRANS64.TRYWAIT P0, [R0+URZ], R2 ;  /* 0x00000002000075a7 */ /* 0x0022a400080011ff */
[----:B--2---:R-:W-:Y:S05]  /*9180*/  @!P0 NANOSLEEP.SYNCS 0x989680 ;  /* 0x009896800000895d */ /* 0x004fea0003900000 */
[----:B------:R-:W2:Y:S02]  /*9190*/  @!P0 SYNCS.PHASECHK.TRANS64 P0, [R0+URZ], R2 ;  /* 0x00000002000085a7 */ /* 0x000ea400080010ff */
[----:B--2---:R-:W-:Y:S05]  /*91a0*/  @!P0 BRA `(.L_x_164) ;  /* 0xfffffffc00f08947 */ /* 0x004fea000383ffff */
[----:B------:R-:W-:Y:S05]  /*91b0*/  BRA `(.L_x_165) ;  /* 0xffffff9400687947 */ /* 0x000fea000383ffff */
.L_x_45:
[----:B---3--:R-:W-:-:S07]  /*91c0*/  MOV R0, UR4 ;  /* 0x0000000400007c02 */ /* 0x008fce0008000f00 */
.L_x_166:
[----:B-1----:R1:W2:Y:S02]  /*91d0*/  SYNCS.PHASECHK.TRANS64.TRYWAIT P0, [R0+URZ], R3 ;  /* 0x00000003000075a7 */ /* 0x0022a400080011ff */
[----:B--2---:R-:W-:Y:S05]  /*91e0*/  @!P0 NANOSLEEP.SYNCS 0x989680 ;  /* 0x009896800000895d */ /* 0x004fea0003900000 */
[----:B------:R-:W2:Y:S02]  /*91f0*/  @!P0 SYNCS.PHASECHK.TRANS64 P0, [R0+URZ], R3 ;  /* 0x00000003000085a7 */ /* 0x000ea400080010ff */
[----:B--2---:R-:W-:Y:S05]  /*9200*/  @!P0 BRA `(.L_x_166) ;  /* 0xfffffffc00f08947 */ /* 0x004fea000383ffff */
[----:B------:R-:W-:Y:S05]  /*9210*/  BRA `(.L_x_167) ;  /* 0xffffff9400747947 */ /* 0x000fea000383ffff */
.L_x_46:
[----:B---3--:R-:W-:-:S07]  /*9220*/  MOV R0, UR4 ;  /* 0x0000000400007c02 */ /* 0x008fce0008000f00 */
.L_x_168:
[----:B-1----:R1:W2:Y:S02]  /*9230*/  SYNCS.PHASECHK.TRANS64.TRYWAIT P0, [R0+URZ], R3 ;  /* 0x00000003000075a7 */ /* 0x0022a400080011ff */
[----:B--2---:R-:W-:Y:S05]  /*9240*/  @!P0 NANOSLEEP.SYNCS 0x989680 ;  /* 0x009896800000895d */ /* 0x004fea0003900000 */
[----:B------:R-:W2:Y:S02]  /*9250*/  @!P0 SYNCS.PHASECHK.TRANS64 P0, [R0+URZ], R3 ;  /* 0x00000003000085a7 */ /* 0x000ea400080010ff */
[----:B--2---:R-:W-:Y:S05]  /*9260*/  @!P0 BRA `(.L_x_168) ;  /* 0xfffffffc00f08947 */ /* 0x004fea000383ffff */
[----:B------:R-:W-:Y:S05]  /*9270*/  BRA `(.L_x_169) ;  /* 0xffffff9400807947 */ /* 0x000fea000383ffff */
.L_x_47:
[----:B---3--:R-:W-:-:S07]  /*9280*/  MOV R0, UR4 ;  /* 0x0000000400007c02 */ /* 0x008fce0008000f00 */
.L_x_170:
[----:B-1----:R1:W2:Y:S02]  /*9290*/  SYNCS.PHASECHK.TRANS64.TRYWAIT P0, [R0+URZ], R3 ;  /* 0x00000003000075a7 */ /* 0x0022a400080011ff */
[----:B--2---:R-:W-:Y:S05]  /*92a0*/  @!P0 NANOSLEEP.SYNCS 0x989680 ;  /* 0x009896800000895d */ /* 0x004fea0003900000 */
[----:B------:R-:W2:Y:S02]  /*92b0*/  @!P0 SYNCS.PHASECHK.TRANS64 P0, [R0+URZ], R3 ;  /* 0x00000003000085a7 */ /* 0x000ea400080010ff */
[----:B--2---:R-:W-:Y:S05]  /*92c0*/  @!P0 BRA `(.L_x_170) ;  /* 0xfffffffc00f08947 */ /* 0x004fea000383ffff */
[----:B------:R-:W-:Y:S05]  /*92d0*/  BRA `(.L_x_171) ;  /* 0xffffff94008c7947 */ /* 0x000fea000383ffff */
.L_x_48:
[----:B---3--:R-:W-:-:S07]  /*92e0*/  MOV R0, UR4 ;  /* 0x0000000400007c02 */ /* 0x008fce0008000f00 */
.L_x_172:
[----:B-1----:R1:W2:Y:S02]  /*92f0*/  SYNCS.PHASECHK.TRANS64.TRYWAIT P0, [R0+URZ], R3 ;  /* 0x00000003000075a7 */ /* 0x0022a400080011ff */
[----:B--2---:R-:W-:Y:S05]  /*9300*/  @!P0 NANOSLEEP.SYNCS 0x989680 ;  /* 0x009896800000895d */ /* 0x004fea0003900000 */
[----:B------:R-:W2:Y:S02]  /*9310*/  @!P0 SYNCS.PHASECHK.TRANS64 P0, [R0+URZ], R3 ;  /* 0x00000003000085a7 */ /* 0x000ea400080010ff */
[----:B--2---:R-:W-:Y:S05]  /*9320*/  @!P0 BRA `(.L_x_172) ;  /* 0xfffffffc00f08947 */ /* 0x004fea000383ffff */
[----:B------:R-:W-:Y:S05]  /*9330*/  BRA `(.L_x_173) ;  /* 0xffffff9400987947 */ /* 0x000fea000383ffff */
.L_x_49:
[----:B---3--:R-:W-:-:S07]  /*9340*/  MOV R0, UR4 ;  /* 0x0000000400007c02 */ /* 0x008fce0008000f00 */
.L_x_174:
[----:B-1----:R1:W2:Y:S02]  /*9350*/  SYNCS.PHASECHK.TRANS64.TRYWAIT P0, [R0+URZ], R3 ;  /* 0x00000003000075a7 */ /* 0x0022a400080011ff */
[----:B--2---:R-:W-:Y:S05]  /*9360*/  @!P0 NANOSLEEP.SYNCS 0x989680 ;  /* 0x009896800000895d */ /* 0x004fea0003900000 */
[----:B------:R-:W2:Y:S02]  /*9370*/  @!P0 SYNCS.PHASECHK.TRANS64 P0, [R0+URZ], R3 ;  /* 0x00000003000085a7 */ /* 0x000ea400080010ff */
[----:B--2---:R-:W-:Y:S05]  /*9380*/  @!P0 BRA `(.L_x_174) ;  /* 0xfffffffc00f08947 */ /* 0x004fea000383ffff */
[----:B------:R-:W-:Y:S05]  /*9390*/  BRA `(.L_x_175) ;  /* 0xffffff9400a47947 */ /* 0x000fea000383ffff */
.L_x_50:
[----:B---3--:R-:W-:-:S07]  /*93a0*/  MOV R0, UR4 ;  /* 0x0000000400007c02 */ /* 0x008fce0008000f00 */
.L_x_176:
[----:B-1----:R1:W2:Y:S02]  /*93b0*/  SYNCS.PHASECHK.TRANS64.TRYWAIT P0, [R0+URZ], R3 ;  /* 0x00000003000075a7 */ /* 0x0022a400080011ff */
[----:B--2---:R-:W-:Y:S05]  /*93c0*/  @!P0 NANOSLEEP.SYNCS 0x989680 ;  /* 0x009896800000895d */ /* 0x004fea0003900000 */
[----:B------:R-:W2:Y:S02]  /*93d0*/  @!P0 SYNCS.PHASECHK.TRANS64 P0, [R0+URZ], R3 ;  /* 0x00000003000085a7 */ /* 0x000ea400080010ff */
[----:B--2---:R-:W-:Y:S05]  /*93e0*/  @!P0 BRA `(.L_x_176) ;  /* 0xfffffffc00f08947 */ /* 0x004fea000383ffff */
[----:B------:R-:W-:Y:S05]  /*93f0*/  BRA `(.L_x_177) ;  /* 0xffffff9400b07947 */ /* 0x000fea000383ffff */
.L_x_51:
[----:B---3--:R-:W-:-:S07]  /*9400*/  MOV R0, UR4 ;  /* 0x0000000400007c02 */ /* 0x008fce0008000f00 */
.L_x_178:
[----:B-1----:R1:W2:Y:S02]  /*9410*/  SYNCS.PHASECHK.TRANS64.TRYWAIT P0, [R0+URZ], R3 ;  /* 0x00000003000075a7 */ /* 0x0022a400080011ff */
[----:B--2---:R-:W-:Y:S05]  /*9420*/  @!P0 NANOSLEEP.SYNCS 0x989680 ;  /* 0x009896800000895d */ /* 0x004fea0003900000 */
[----:B------:R-:W2:Y:S02]  /*9430*/  @!P0 SYNCS.PHASECHK.TRANS64 P0, [R0+URZ], R3 ;  /* 0x00000003000085a7 */ /* 0x000ea400080010ff */
[----:B--2---:R-:W-:Y:S05]  /*9440*/  @!P0 BRA `(.L_x_178) ;  /* 0xfffffffc00f08947 */ /* 0x004fea000383ffff */
[----:B------:R-:W-:Y:S05]  /*9450*/  BRA `(.L_x_179) ;  /* 0xffffff9400bc7947 */ /* 0x000fea000383ffff */
.L_x_52:
[----:B---3--:R-:W-:-:S07]  /*9460*/  MOV R0, UR4 ;  /* 0x0000000400007c02 */ /* 0x008fce0008000f00 */
.L_x_180:
[----:B-1----:R1:W2:Y:S02]  /*9470*/  SYNCS.PHASECHK.TRANS64.TRYWAIT P0, [R0+URZ], R3 ;  /* 0x00000003000075a7 */ /* 0x0022a400080011ff */
[----:B--2---:R-:W-:Y:S05]  /*9480*/  @!P0 NANOSLEEP.SYNCS 0x989680 ;  /* 0x009896800000895d */ /* 0x004fea0003900000 */
[----:B------:R-:W2:Y:S02]  /*9490*/  @!P0 SYNCS.PHASECHK.TRANS64 P0, [R0+URZ], R3 ;  /* 0x00000003000085a7 */ /* 0x000ea400080010ff */
[----:B--2---:R-:W-:Y:S05]  /*94a0*/  @!P0 BRA `(.L_x_180) ;  /* 0xfffffffc00f08947 */ /* 0x004fea000383ffff */
[----:B------:R-:W-:Y:S05]  /*94b0*/  BRA `(.L_x_181) ;  /* 0xffffff9400c87947 */ /* 0x000fea000383ffff */
.L_x_53:
[----:B---3--:R-:W-:-:S07]  /*94c0*/  MOV R0, UR4 ;  /* 0x0000000400007c02 */ /* 0x008fce0008000f00 */
.L_x_182:
[----:B-1----:R1:W2:Y:S02]  /*94d0*/  SYNCS.PHASECHK.TRANS64.TRYWAIT P0, [R0+URZ], R3 ;  /* 0x00000003000075a7 */ /* 0x0022a400080011ff */
[----:B--2---:R-:W-:Y:S05]  /*94e0*/  @!P0 NANOSLEEP.SYNCS 0x989680 ;  /* 0x009896800000895d */ /* 0x004fea0003900000 */
[----:B------:R-:W2:Y:S02]  /*94f0*/  @!P0 SYNCS.PHASECHK.TRANS64 P0, [R0+URZ], R3 ;  /* 0x00000003000085a7 */ /* 0x000ea400080010ff */
[----:B--2---:R-:W-:Y:S05]  /*9500*/  @!P0 BRA `(.L_x_182) ;  /* 0xfffffffc00f08947 */ /* 0x004fea000383ffff */
[----:B------:R-:W-:Y:S05]  /*9510*/  BRA `(.L_x_183) ;  /* 0xffffff9400d47947 */ /* 0x000fea000383ffff */
.L_x_54:
[----:B---3--:R-:W-:-:S07]  /*9520*/  MOV R0, UR4 ;  /* 0x0000000400007c02 */ /* 0x008fce0008000f00 */
.L_x_184:
[----:B-1----:R1:W2:Y:S02]  /*9530*/  SYNCS.PHASECHK.TRANS64.TRYWAIT P0, [R0+URZ], R3 ;  /* 0x00000003000075a7 */ /* 0x0022a400080011ff */
[----:B--2---:R-:W-:Y:S05]  /*9540*/  @!P0 NANOSLEEP.SYNCS 0x989680 ;  /* 0x009896800000895d */ /* 0x004fea0003900000 */
[----:B------:R-:W2:Y:S02]  /*9550*/  @!P0 SYNCS.PHASECHK.TRANS64 P0, [R0+URZ], R3 ;  /* 0x00000003000085a7 */ /* 0x000ea400080010ff */
[----:B--2---:R-:W-:Y:S05]  /*9560*/  @!P0 BRA `(.L_x_184) ;  /* 0xfffffffc00f08947 */ /* 0x004fea000383ffff */
[----:B------:R-:W-:Y:S05]  /*9570*/  BRA `(.L_x_185) ;  /* 0xffffff9400e07947 */ /* 0x000fea000383ffff */
.L_x_55:
[----:B---3--:R-:W-:-:S07]  /*9580*/  MOV R0, UR4 ;  /* 0x0000000400007c02 */ /* 0x008fce0008000f00 */
.L_x_186:
[----:B-1----:R1:W2:Y:S02]  /*9590*/  SYNCS.PHASECHK.TRANS64.TRYWAIT P0, [R0+URZ], R3 ;  /* 0x00000003000075a7 */ /* 0x0022a400080011ff */
[----:B--2---:R-:W-:Y:S05]  /*95a0*/  @!P0 NANOSLEEP.SYNCS 0x989680 ;  /* 0x009896800000895d */ /* 0x004fea0003900000 */
[----:B------:R-:W2:Y:S02]  /*95b0*/  @!P0 SYNCS.PHASECHK.TRANS64 P0, [R0+URZ], R3 ;  /* 0x00000003000085a7 */ /* 0x000ea400080010ff */
[----:B--2---:R-:W-:Y:S05]  /*95c0*/  @!P0 BRA `(.L_x_186) ;  /* 0xfffffffc00f08947 */ /* 0x004fea000383ffff */
[----:B------:R-:W-:Y:S05]  /*95d0*/  BRA `(.L_x_187) ;  /* 0xffffff9400ec7947 */ /* 0x000fea000383ffff */
.L_x_58:
[----:B-1----:R1:W2:Y:S02]  /*95e0*/  SYNCS.PHASECHK.TRANS64.TRYWAIT P0, [R0+URZ+0x180], R4 ;  /* 0x00018004000075a7 */ /* 0x0022a400080011ff */
[----:B--2---:R-:W-:Y:S05]  /*95f0*/  @!P0 NANOSLEEP.SYNCS 0x989680 ;  /* 0x009896800000895d */ /* 0x004fea0003900000 */
[----:B------:R-:W2:Y:S02]  /*9600*/  @!P0 SYNCS.PHASECHK.TRANS64 P0, [R0+URZ+0x180], R4 ;  /* 0x00018004000085a7 */ /* 0x000ea400080010ff */
[----:B--2---:R-:W-:Y:S05]  /*9610*/  @!P0 BRA `(.L_x_58) ;  /* 0xfffffffc00f08947 */ /* 0x004fea000383ffff */
[----:B------:R-:W-:Y:S05]  /*9620*/  BRA `(.L_x_188) ;  /* 0xffffff9800487947 */ /* 0x000fea000383ffff */
.L_x_59:
[----:B------:R-:W-:-:S07]  /*9630*/  MOV R0, UR5 ;  /* 0x0000000500007c02 */ /* 0x000fce0008000f00 */
.L_x_189:
[----:B-1----:R1:W2:Y:S02]  /*9640*/  SYNCS.PHASECHK.TRANS64.TRYWAIT P0, [R0+URZ+0x130], R5 ;  /* 0x00013005000075a7 */ /* 0x0022a400080011ff */
[----:B--2---:R-:W-:Y:S05]  /*9650*/  @!P0 NANOSLEEP.SYNCS 0x989680 ;  /* 0x009896800000895d */ /* 0x004fea0003900000 */
[----:B------:R-:W2:Y:S02]  /*9660*/  @!P0 SYNCS.PHASECHK.TRANS64 P0, [R0+URZ+0x130], R5 ;  /* 0x00013005000085a7 */ /* 0x000ea400080010ff */
[----:B--2---:R-:W-:Y:S05]  /*9670*/  @!P0 BRA `(.L_x_189) ;  /* 0xfffffffc00f08947 */ /* 0x004fea000383ffff */
[----:B------:R-:W-:Y:S05]  /*9680*/  BRA `(.L_x_190) ;  /* 0xffffff9800587947 */ /* 0x000fea000383ffff */
.L_x_60:
[----:B-1----:R1:W2:Y:S02]  /*9690*/  SYNCS.PHASECHK.TRANS64.TRYWAIT P1, [R0+URZ+0x120], R4 ;  /* 0x00012004000075a7 */ /* 0x0022a400080211ff */
[----:B--2---:R-:W-:Y:S05]  /*96a0*/  @!P1 NANOSLEEP.SYNCS 0x989680 ;  /* 0x009896800000995d */ /* 0x004fea0003900000 */
[----:B------:R-:W2:Y:S02]  /*96b0*/  @!P1 SYNCS.PHASECHK.TRANS64 P1, [R0+URZ+0x120], R4 ;  /* 0x00012004000095a7 */ /* 0x000ea400080210ff */
[----:B--2---:R-:W-:Y:S05]  /*96c0*/  @!P1 BRA `(.L_x_60) ;  /* 0xfffffffc00f09947 */ /* 0x004fea000383ffff */
[----:B------:R-:W-:Y:S05]  /*96d0*/  BRA `(.L_x_191) ;  /* 0xffffff9800887947 */ /* 0x000fea000383ffff */
.L_x_63:
[----:B------:R-:W-:-:S07]  /*96e0*/  MOV R0, UR5 ;  /* 0x0000000500007c02 */ /* 0x000fce0008000f00 */
.L_x_192:
[----:B-1----:R1:W2:Y:S02]  /*96f0*/  SYNCS.PHASECHK.TRANS64.TRYWAIT P0, [R0+URZ+0x130], R2 ;  /* 0x00013002000075a7 */ /* 0x0022a400080011ff */
[----:B--2---:R-:W-:Y:S05]  /*9700*/  @!P0 NANOSLEEP.SYNCS 0x989680 ;  /* 0x009896800000895d */ /* 0x004fea0003900000 */
[----:B------:R-:W2:Y:S02]  /*9710*/  @!P0 SYNCS.PHASECHK.TRANS64 P0, [R0+URZ+0x130], R2 ;  /* 0x00013002000085a7 */ /* 0x000ea400080010ff */
[----:B--2---:R-:W-:Y:S05]  /*9720*/  @!P0 BRA `(.L_x_192) ;  /* 0xfffffffc00f08947 */ /* 0x004fea000383ffff */
[----:B------:R-:W-:Y:S05]  /*9730*/  BRA `(.L_x_62) ;  /* 0xffffff9800dc7947 */ /* 0x000fea000383ffff */
.L_x_72:
[----:B-1----:R-:W-:-:S04]  /*9740*/  MOV R4, UR6 ;  /* 0x0000000600047c02 */ /* 0x002fc80008000f00 */
[----:B------:R1:W2:Y:S03]  /*9750*/  SYNCS.PHASECHK.TRANS64.TRYWAIT P0, [R4+URZ+0x8], R5 ;  /* 0x00000805040075a7 */ /* 0x0002a600080011ff */
[----:B--2---:R-:W-:Y:S05]  /*9760*/  @!P0 NANOSLEEP.SYNCS 0x989680 ;  /* 0x009896800000895d */ /* 0x004fea0003900000 */
[----:B------:R-:W2:Y:S02]  /*9770*/  @!P0 SYNCS.PHASECHK.TRANS64 P0, [R4+URZ+0x8], R5 ;  /* 0x00000805040085a7 */ /* 0x000ea400080010ff */
[----:B--2---:R-:W-:Y:S05]  /*9780*/  @!P0 BRA `(.L_x_72) ;  /* 0xfffffffc00ec8947 */ /* 0x004fea000383ffff */
[----:B------:R-:W-:Y:S05]  /*9790*/  BRA `(.L_x_71) ;  /* 0xffffff9c00907947 */ /* 0x000fea000383ffff */
.L_x_74:
[----:B------:R-:W-:Y:S01]  /*97a0*/  BSSY B0, `(.L_x_193) ;  /* 0x0000006000007945 */ /* 0x000fe20003800000 */
[----:B------:R-:W-:-:S07]  /*97b0*/  MOV R15, 0xffffffff ;  /* 0xffffffff000f7802 */ /* 0x000fce0000000f00 */
[----:B-1---5:R-:W-:Y:S05]  /*97c0*/  WARPSYNC.COLLECTIVE R15, `(.L_x_194) ;  /* 0x000000000f0c7348 */ /* 0x022fea0003c00000 */
[----:B------:R-:W-:Y:S02]  /*97d0*/  ELECT P6, UR79, PT ;  /* 0x00000000004f782f */ /* 0x000fe400038c0000 */
[----:B------:R-:W-:Y:S01]  /*97e0*/  MOV R14, UR79 ;  /* 0x0000004f000e7c02 */ /* 0x000fe20008000f00 */
[----:B-1---5:R-:W-:Y:S10]  /*97f0*/  ENDCOLLECTIVE ;  /* 0x000000000000791b */ /* 0x022ff40003800000 */
.L_x_194:
[----:B------:R-:W-:Y:S05]  /*9800*/  BSYNC B0 ;  /* 0x0000000000007941 */ /* 0x000fea0003800000 */
.L_x_193:
[----:B------:R-:W-:Y:S05]  /*9810*/  BRA `(.L_x_195) ;  /* 0xffffff9c00c07947 */ /* 0x000fea000383ffff */
.L_x_76:
[----:B-1----:R-:W-:-:S04]  /*9820*/  MOV R2, UR6 ;  /* 0x0000000600027c02 */ /* 0x002fc80008000f00 */
[----:B------:R1:W2:Y:S03]  /*9830*/  SYNCS.PHASECHK.TRANS64.TRYWAIT P0, [R2+URZ+0x8], R3 ;  /* 0x00000803020075a7 */ /* 0x0002a600080011ff */
[----:B--2---:R-:W-:Y:S05]  /*9840*/  @!P0 NANOSLEEP.SYNCS 0x989680 ;  /* 0x009896800000895d */ /* 0x004fea0003900000 */
[----:B------:R-:W2:Y:S02]  /*9850*/  @!P0 SYNCS.PHASECHK.TRANS64 P0, [R2+URZ+0x8], R3 ;  /* 0x00000803020085a7 */ /* 0x000ea400080010ff */
[----:B--2---:R-:W-:Y:S05]  /*9860*/  @!P0 BRA `(.L_x_76) ;  /* 0xfffffffc00ec8947 */ /* 0x004fea000383ffff */
[----:B------:R-:W-:Y:S05]  /*9870*/  BRA `(.L_x_75) ;  /* 0xffffff9c00c47947 */ /* 0x000fea000383ffff */
.L_x_77:
[----:B-1----:R1:W2:Y:S02]  /*9880*/  SYNCS.PHASECHK.TRANS64.TRYWAIT P0, [R0+URZ+0x120], R4 ;  /* 0x00012004000075a7 */ /* 0x0022a400080011ff */
[----:B--2---:R-:W-:Y:S05]  /*9890*/  @!P0 NANOSLEEP.SYNCS 0x989680 ;  /* 0x009896800000895d */ /* 0x004fea0003900000 */
[----:B------:R-:W2:Y:S02]  /*98a0*/  @!P0 SYNCS.PHASECHK.TRANS64 P0, [R0+URZ+0x120], R4 ;  /* 0x00012004000085a7 */ /* 0x000ea400080010ff */
[----:B--2---:R-:W-:Y:S05]  /*98b0*/  @!P0 BRA `(.L_x_77) ;  /* 0xfffffffc00f08947 */ /* 0x004fea000383ffff */
[----:B------:R-:W-:Y:S05]  /*98c0*/  BRA `(.L_x_196) ;  /* 0xffffffa000b07947 */ /* 0x000fea000383ffff */
.L_x_79:
[----:B------:R-:W-:-:S07]  /*98d0*/  MOV R0, UR9 ;  /* 0x0000000900007c02 */ /* 0x000fce0008000f00 */
.L_x_197:
[----:B-1----:R1:W2:Y:S02]  /*98e0*/  SYNCS.PHASECHK.TRANS64.TRYWAIT P0, [R0+URZ+0x160], R4 ;  /* 0x00016004000075a7 */ /* 0x0022a400080011ff */
[----:B--2---:R-:W-:Y:S05]  /*98f0*/  @!P0 NANOSLEEP.SYNCS 0x989680 ;  /* 0x009896800000895d */ /* 0x004fea0003900000 */
[----:B------:R-:W2:Y:S02]  /*9900*/  @!P0 SYNCS.PHASECHK.TRANS64 P0, [R0+URZ+0x160], R4 ;  /* 0x00016004000085a7 */ /* 0x000ea400080010ff */
[----:B--2---:R-:W-:Y:S05]  /*9910*/  @!P0 BRA `(.L_x_197) ;  /* 0xfffffffc00f08947 */ /* 0x004fea000383ffff */
[----:B------:R-:W-:Y:S05]  /*9920*/  BRA `(.L_x_198) ;  /* 0xffffffa000fc7947 */ /* 0x000fea000383ffff */
.L_x_82:
[----:B------:R-:W-:Y:S07]  /*9930*/  MOV R0, UR8 ;  /* 0x0000000800007c02 */ /* 0x000fee0008000f00 */
.L_x_199:
[----:B-1----:R1:W2:Y:S02]  /*9940*/  SYNCS.PHASECHK.TRANS64.TRYWAIT P0, [R0+URZ], R4 ;  /* 0x00000004000075a7 */ /* 0x0022a400080011ff */
[----:B--2---:R-:W-:Y:S05]  /*9950*/  @!P0 NANOSLEEP.SYNCS 0x989680 ;  /* 0x009896800000895d */ /* 0x004fea0003900000 */
[----:B------:R-:W2:Y:S02]  /*9960*/  @!P0 SYNCS.PHASECHK.TRANS64 P0, [R0+URZ], R4 ;  /* 0x00000004000085a7 */ /* 0x000ea400080010ff */
[----:B--2---:R-:W-:Y:S05]  /*9970*/  @!P0 BRA `(.L_x_199) ;  /* 0xfffffffc00f08947 */ /* 0x004fea000383ffff */
[----:B------:R-:W-:Y:S05]  /*9980*/  BRA `(.L_x_81) ;  /* 0xffffffa400107947 */ /* 0x000fea000383ffff */
.L_x_86:
[----:B-1----:R-:W-:-:S07]  /*9990*/  MOV R0, UR8 ;  /* 0x0000000800007c02 */ /* 0x002fce0008000f00 */
.L_x_200:
[----:B-1----:R1:W2:Y:S02]  /*99a0*/  SYNCS.PHASECHK.TRANS64.TRYWAIT P0, [R0+URZ], R2 ;  /* 0x00000002000075a7 */ /* 0x0022a400080011ff */
[----:B--2---:R-:W-:Y:S05]  /*99b0*/  @!P0 NANOSLEEP.SYNCS 0x989680 ;  /* 0x009896800000895d */ /* 0x004fea0003900000 */
[----:B------:R-:W2:Y:S02]  /*99c0*/  @!P0 SYNCS.PHASECHK.TRANS64 P0, [R0+URZ], R2 ;  /* 0x00000002000085a7 */ /* 0x000ea400080010ff */
[----:B--2---:R-:W-:Y:S05]  /*99d0*/  @!P0 BRA `(.L_x_200) ;  /* 0xfffffffc00f08947 */ /* 0x004fea000383ffff */
[----:B------:R-:W-:Y:S05]  /*99e0*/  BRA `(.L_x_201) ;  /* 0xffffffa800047947 */ /* 0x000fea000383ffff */
.L_x_87:
[----:B------:R-:W-:-:S07]  /*99f0*/  MOV R0, UR8 ;  /* 0x0000000800007c02 */ /* 0x000fce0008000f00 */
.L_x_202:
[----:B-1----:R1:W2:Y:S02]  /*9a00*/  SYNCS.PHASECHK.TRANS64.TRYWAIT P0, [R0+URZ], R3 ;  /* 0x00000003000075a7 */ /* 0x0022a400080011ff */
[----:B--2---:R-:W-:Y:S05]  /*9a10*/  @!P0 NANOSLEEP.SYNCS 0x989680 ;  /* 0x009896800000895d */ /* 0x004fea0003900000 */
[----:B------:R-:W2:Y:S02]  /*9a20*/  @!P0 SYNCS.PHASECHK.TRANS64 P0, [R0+URZ], R3 ;  /* 0x00000003000085a7 */ /* 0x000ea400080010ff */
[----:B--2---:R-:W-:Y:S05]  /*9a30*/  @!P0 BRA `(.L_x_202) ;  /* 0xfffffffc00f08947 */ /* 0x004fea000383ffff */
[----:B------:R-:W-:Y:S05]  /*9a40*/  BRA `(.L_x_203) ;  /* 0xffffffa800107947 */ /* 0x000fea000383ffff */
.L_x_88:
[----:B------:R-:W-:-:S07]  /*9a50*/  MOV R0, UR8 ;  /* 0x0000000800007c02 */ /* 0x000fce0008000f00 */
.L_x_204:
[----:B-1----:R1:W2:Y:S02]  /*9a60*/  SYNCS.PHASECHK.TRANS64.TRYWAIT P0, [R0+URZ], R3 ;  /* 0x00000003000075a7 */ /* 0x0022a400080011ff */
[----:B--2---:R-:W-:Y:S05]  /*9a70*/  @!P0 NANOSLEEP.SYNCS 0x989680 ;  /* 0x009896800000895d */ /* 0x004fea0003900000 */
[----:B------:R-:W2:Y:S02]  /*9a80*/  @!P0 SYNCS.PHASECHK.TRANS64 P0, [R0+URZ], R3 ;  /* 0x00000003000085a7 */ /* 0x000ea400080010ff */
[----:B--2---:R-:W-:Y:S05]  /*9a90*/  @!P0 BRA `(.L_x_204) ;  /* 0xfffffffc00f08947 */ /* 0x004fea000383ffff */
[----:B------:R-:W-:Y:S05]  /*9aa0*/  BRA `(.L_x_205) ;  /* 0xffffffa8001c7947 */ /* 0x000fea000383ffff */
.L_x_91:
[----:B------:R-:W-:-:S07]  /*9ab0*/  MOV R0, UR7 ;  /* 0x0000000700007c02 */ /* 0x000fce0008000f00 */
.L_x_206:
[----:B-1----:R1:W2:Y:S02]  /*9ac0*/  SYNCS.PHASECHK.TRANS64.TRYWAIT P1, [R0+URZ+0x1a0], R2 ;  /* 0x0001a002000075a7 */ /* 0x0022a400080211ff */
[----:B--2---:R-:W-:Y:S05]  /*9ad0*/  @!P1 NANOSLEEP.SYNCS 0x989680 ;  /* 0x009896800000995d */ /* 0x004fea0003900000 */
[----:B------:R-:W2:Y:S02]  /*9ae0*/  @!P1 SYNCS.PHASECHK.TRANS64 P1, [R0+URZ+0x1a0], R2 ;  /* 0x0001a002000095a7 */ /* 0x000ea400080210ff */
[----:B--2---:R-:W-:Y:S05]  /*9af0*/  @!P1 BRA `(.L_x_206) ;  /* 0xfffffffc00f09947 */ /* 0x004fea000383ffff */
[----:B------:R-:W-:Y:S05]  /*9b00*/  BRA `(.L_x_207) ;  /* 0xffffffa800687947 */ /* 0x000fea000383ffff */
.L_x_96:
[----:B----4-:R4:W1:Y:S02]  /*9b10*/  SYNCS.PHASECHK.TRANS64.TRYWAIT P0, [R0+URZ+0x120], R2 ;  /* 0x00012002000075a7 */ /* 0x01086400080011ff */
[----:B-1----:R-:W-:Y:S05]  /*9b20*/  @!P0 NANOSLEEP.SYNCS 0x989680 ;  /* 0x009896800000895d */ /* 0x002fea0003900000 */
[----:B------:R-:W1:Y:S02]  /*9b30*/  @!P0 SYNCS.PHASECHK.TRANS64 P0, [R0+URZ+0x120], R2 ;  /* 0x00012002000085a7 */ /* 0x000e6400080010ff */
[----:B-1----:R-:W-:Y:S05]  /*9b40*/  @!P0 BRA `(.L_x_96) ;  /* 0xfffffffc00f08947 */ /* 0x002fea000383ffff */
[----:B------:R-:W-:Y:S05]  /*9b50*/  BRA `(.L_x_208) ;  /* 0xffffffac007c7947 */ /* 0x000fea000383ffff */
.L_x_99:
[----:B------:R-:W-:Y:S07]  /*9b60*/  MOV R0, UR6 ;  /* 0x0000000600007c02 */ /* 0x000fee0008000f00 */
.L_x_209:
[----:B----4-:R4:W1:Y:S02]  /*9b70*/  SYNCS.PHASECHK.TRANS64.TRYWAIT P0, [R0+URZ+0x118], R2 ;  /* 0x00011802000075a7 */ /* 0x01086400080011ff */
[----:B-1----:R-:W-:Y:S05]  /*9b80*/  @!P0 NANOSLEEP.SYNCS 0x989680 ;  /* 0x009896800000895d */ /* 0x002fea0003900000 */
[----:B------:R-:W1:Y:S02]  /*9b90*/  @!P0 SYNCS.PHASECHK.TRANS64 P0, [R0+URZ+0x118], R2 ;  /* 0x00011802000085a7 */ /* 0x000e6400080010ff */
[----:B-1----:R-:W-:Y:S05]  /*9ba0*/  @!P0 BRA `(.L_x_209) ;  /* 0xfffffffc00f08947 */ /* 0x002fea000383ffff */
[----:B------:R-:W-:Y:S05]  /*9bb0*/  BRA `(.L_x_98) ;  /* 0xffffffb0005c7947 */ /* 0x000fea000383ffff */
.L_x_102:
[----:B------:R-:W-:Y:S07]  /*9bc0*/  MOV R0, UR6 ;  /* 0x0000000600007c02 */ /* 0x000fee0008000f00 */
.L_x_210:
[----:B--2---:R2:W4:Y:S02]  /*9bd0*/  SYNCS.PHASECHK.TRANS64.TRYWAIT P0, [R0+URZ+0xf0], R14 ;  /* 0x0000f00e000075a7 */ /* 0x00452400080011ff */
[----:B----4-:R-:W-:Y:S05]  /*9be0*/  @!P0 NANOSLEEP.SYNCS 0x989680 ;  /* 0x009896800000895d */ /* 0x010fea0003900000 */
[----:B------:R-:W4:Y:S02]  /*9bf0*/  @!P0 SYNCS.PHASECHK.TRANS64 P0, [R0+URZ+0xf0], R14 ;  /* 0x0000f00e000085a7 */ /* 0x000f2400080010ff */
[----:B----4-:R-:W-:Y:S05]  /*9c00*/  @!P0 BRA `(.L_x_210) ;  /* 0xfffffffc00f08947 */ /* 0x010fea000383ffff */
[----:B------:R-:W-:Y:S05]  /*9c10*/  BRA `(.L_x_211) ;  /* 0xffffffb000d47947 */ /* 0x000fea000383ffff */
.L_x_103:
[----:B------:R-:W-:Y:S07]  /*9c20*/  MOV R0, UR6 ;  /* 0x0000000600007c02 */ /* 0x000fee0008000f00 */
.L_x_212:
[----:B--2---:R2:W4:Y:S02]  /*9c30*/  SYNCS.PHASECHK.TRANS64.TRYWAIT P0, [R0+URZ+0xf8], R14 ;  /* 0x0000f80e000075a7 */ /* 0x00452400080011ff */
[----:B----4-:R-:W-:Y:S05]  /*9c40*/  @!P0 NANOSLEEP.SYNCS 0x989680 ;  /* 0x009896800000895d */ /* 0x010fea0003900000 */
[----:B------:R-:W4:Y:S02]  /*9c50*/  @!P0 SYNCS.PHASECHK.TRANS64 P0, [R0+URZ+0xf8], R14 ;  /* 0x0000f80e000085a7 */ /* 0x000f2400080010ff */
[----:B----4-:R-:W-:Y:S05]  /*9c60*/  @!P0 BRA `(.L_x_212) ;  /* 0xfffffffc00f08947 */ /* 0x010fea000383ffff */
[----:B------:R-:W-:Y:S05]  /*9c70*/  BRA `(.L_x_213) ;  /* 0xffffffb4002c7947 */ /* 0x000fea000383ffff */
.L_x_104:
[----:B------:R-:W-:Y:S07]  /*9c80*/  MOV R0, UR6 ;  /* 0x0000000600007c02 */ /* 0x000fee0008000f00 */
.L_x_214:
[----:B--2---:R2:W4:Y:S02]  /*9c90*/  SYNCS.PHASECHK.TRANS64.TRYWAIT P0, [R0+URZ+0x100], R14 ;  /* 0x0001000e000075a7 */ /* 0x00452400080011ff */
[----:B----4-:R-:W-:Y:S05]  /*9ca0*/  @!P0 NANOSLEEP.SYNCS 0x989680 ;  /* 0x009896800000895d */ /* 0x010fea0003900000 */
[----:B------:R-:W4:Y:S02]  /*9cb0*/  @!P0 SYNCS.PHASECHK.TRANS64 P0, [R0+URZ+0x100], R14 ;  /* 0x0001000e000085a7 */ /* 0x000f2400080010ff */
[----:B----4-:R-:W-:Y:S05]  /*9cc0*/  @!P0 BRA `(.L_x_214) ;  /* 0xfffffffc00f08947 */ /* 0x010fea000383ffff */
[----:B------:R-:W-:Y:S05]  /*9cd0*/  BRA `(.L_x_215) ;  /* 0xffffffb4008c7947 */ /* 0x000fea000383ffff */
.L_x_105:
[----:B------:R-:W-:Y:S07]  /*9ce0*/  MOV R0, UR6 ;  /* 0x0000000600007c02 */ /* 0x000fee0008000f00 */
.L_x_216:
[----:B-1----:R1:W2:Y:S02]  /*9cf0*/  SYNCS.PHASECHK.TRANS64.TRYWAIT P0, [R0+URZ+0x108], R14 ;  /* 0x0001080e000075a7 */ /* 0x0022a400080011ff */
[----:B--2---:R-:W-:Y:S05]  /*9d00*/  @!P0 NANOSLEEP.SYNCS 0x989680 ;  /* 0x009896800000895d */ /* 0x004fea0003900000 */
[----:B------:R-:W2:Y:S02]  /*9d10*/  @!P0 SYNCS.PHASECHK.TRANS64 P0, [R0+URZ+0x108], R14 ;  /* 0x0001080e000085a7 */ /* 0x000ea400080010ff */
[----:B--2---:R-:W-:Y:S05]  /*9d20*/  @!P0 BRA `(.L_x_216) ;  /* 0xfffffffc00f08947 */ /* 0x004fea000383ffff */
[----:B------:R-:W-:Y:S05]  /*9d30*/  BRA `(.L_x_217) ;  /* 0xffffffb8002c7947 */ /* 0x000fea000383ffff */
.L_x_107:
[----:B------:R-:W-:-:S07]  /*9d40*/  MOV R0, UR6 ;  /* 0x0000000600007c02 */ /* 0x000fce0008000f00 */
.L_x_218:
[----:B-1----:R1:W2:Y:S02]  /*9d50*/  SYNCS.PHASECHK.TRANS64.TRYWAIT P0, [R0+URZ+0xf0], R2 ;  /* 0x0000f002000075a7 */ /* 0x0022a400080011ff */
[----:B--2---:R-:W-:Y:S05]  /*9d60*/  @!P0 NANOSLEEP.SYNCS 0x989680 ;  /* 0x009896800000895d */ /* 0x004fea0003900000 */
[----:B------:R-:W2:Y:S02]  /*9d70*/  @!P0 SYNCS.PHASECHK.TRANS64 P0, [R0+URZ+0xf0], R2 ;  /* 0x0000f002000085a7 */ /* 0x000ea400080010ff */
[----:B--2---:R-:W-:Y:S05]  /*9d80*/  @!P0 BRA `(.L_x_218) ;  /* 0xfffffffc00f08947 */ /* 0x004fea000383ffff */
[----:B------:R-:W-:Y:S05]  /*9d90*/  BRA `(.L_x_219) ;  /* 0xffffffb800b47947 */ /* 0x000fea000383ffff */
.L_x_108:
[----:B-1----:R-:W-:-:S07]  /*9da0*/  MOV R0, UR6 ;  /* 0x0000000600007c02 */ /* 0x002fce0008000f00 */
.L_x_220:
[----:B-1----:R1:W2:Y:S02]  /*9db0*/  SYNCS.PHASECHK.TRANS64.TRYWAIT P0, [R0+URZ+0xf8], R2 ;  /* 0x0000f802000075a7 */ /* 0x0022a400080011ff */
[----:B--2---:R-:W-:Y:S05]  /*9dc0*/  @!P0 NANOSLEEP.SYNCS 0x989680 ;  /* 0x009896800000895d */ /* 0x004fea0003900000 */
[----:B------:R-:W2:Y:S02]  /*9dd0*/  @!P0 SYNCS.PHASECHK.TRANS64 P0, [R0+URZ+0xf8], R2 ;  /* 0x0000f802000085a7 */ /* 0x000ea400080010ff */
[----:B--2---:R-:W-:Y:S05]  /*9de0*/  @!P0 BRA `(.L_x_220) ;  /* 0xfffffffc00f08947 */ /* 0x004fea000383ffff */
[----:B------:R-:W-:Y:S05]  /*9df0*/  BRA `(.L_x_221) ;  /* 0xffffffb800a47947 */ /* 0x000fea000383ffff */
.L_x_109:
[----:B-1----:R-:W-:-:S07]  /*9e00*/  MOV R0, UR6 ;  /* 0x0000000600007c02 */ /* 0x002fce0008000f00 */
.L_x_222:
[----:B-1----:R1:W2:Y:S02]  /*9e10*/  SYNCS.PHASECHK.TRANS64.TRYWAIT P0, [R0+URZ+0x100], R2 ;  /* 0x00010002000075a7 */ /* 0x0022a400080011ff */
[----:B--2---:R-:W-:Y:S05]  /*9e20*/  @!P0 NANOSLEEP.SYNCS 0x989680 ;  /* 0x009896800000895d */ /* 0x004fea0003900000 */
[----:B------:R-:W2:Y:S02]  /*9e30*/  @!P0 SYNCS.PHASECHK.TRANS64 P0, [R0+URZ+0x100], R2 ;  /* 0x00010002000085a7 */ /* 0x000ea400080010ff */
[----:B--2---:R-:W-:Y:S05]  /*9e40*/  @!P0 BRA `(.L_x_222) ;  /* 0xfffffffc00f08947 */ /* 0x004fea000383ffff */
[----:B------:R-:W-:Y:S05]  /*9e50*/  BRA `(.L_x_223) ;  /* 0xffffffb800947947 */ /* 0x000fea000383ffff */
.L_x_111:
[----:B--2---:R2:W3:Y:S02]  /*9e60*/  SYNCS.PHASECHK.TRANS64.TRYWAIT P0, [R0+URZ+0x120], R2 ;  /* 0x00012002000075a7 */ /* 0x0044e400080011ff */
[----:B---3--:R-:W-:Y:S05]  /*9e70*/  @!P0 NANOSLEEP.SYNCS 0x989680 ;  /* 0x009896800000895d */ /* 0x008fea0003900000 */
[----:B------:R-:W3:Y:S02]  /*9e80*/  @!P0 SYNCS.PHASECHK.TRANS64 P0, [R0+URZ+0x120], R2 ;  /* 0x00012002000085a7 */ /* 0x000ee400080010ff */
[----:B---3--:R-:W-:Y:S05]  /*9e90*/  @!P0 BRA `(.L_x_111) ;  /* 0xfffffffc00f08947 */ /* 0x008fea000383ffff */
[----:B------:R-:W-:Y:S05]  /*9ea0*/  BRA `(.L_x_224) ;  /* 0xffffffbc00807947 */ /* 0x000fea000383ffff */
.L_x_123:
[----:B-1----:R-:W-:Y:S04]  /*9eb0*/  MOV R3, UR44 ;  /* 0x0000002c00037c02 */ /* 0x002fe80008000f00 */
[----:B------:R1:W2:Y:S03]  /*9ec0*/  SYNCS.PHASECHK.TRANS64.TRYWAIT P1, [R3+URZ+0xd0], R4 ;  /* 0x0000d004030075a7 */ /* 0x0002a600080211ff */
[----:B--2---:R-:W-:Y:S05]  /*9ed0*/  @!P1 NANOSLEEP.SYNCS 0x989680 ;  /* 0x009896800000995d */ /* 0x004fea0003900000 */
[----:B------:R-:W2:Y:S02]  /*9ee0*/  @!P1 SYNCS.PHASECHK.TRANS64 P1, [R3+URZ+0xd0], R4 ;  /* 0x0000d004030095a7 */ /* 0x000ea400080210ff */
[----:B--2---:R-:W-:Y:S05]  /*9ef0*/  @!P1 BRA `(.L_x_123) ;  /* 0xfffffffc00ec9947 */ /* 0x004fea000383ffff */
[----:B------:R-:W-:Y:S05]  /*9f00*/  BRA `(.L_x_122) ;  /* 0xffffffc800d47947 */ /* 0x000fea000383ffff */
.L_x_125:
[----:B-1----:R1:W4:Y:S02]  /*9f10*/  SYNCS.PHASECHK.TRANS64.TRYWAIT P0, [R84+URZ+0x140], R0 ;  /* 0x00014000540075a7 */ /* 0x00232400080011ff */
[----:B----4-:R-:W-:Y:S05]  /*9f20*/  @!P0 NANOSLEEP.SYNCS 0x989680 ;  /* 0x009896800000895d */ /* 0x010fea0003900000 */
[----:B------:R-:W4:Y:S02]  /*9f30*/  @!P0 SYNCS.PHASECHK.TRANS64 P0, [R84+URZ+0x140], R0 ;  /* 0x00014000540085a7 */ /* 0x000f2400080010ff */
[----:B----4-:R-:W-:Y:S05]  /*9f40*/  @!P0 BRA `(.L_x_125) ;  /* 0xfffffffc00f08947 */ /* 0x010fea000383ffff */
[----:B------:R-:W-:Y:S05]  /*9f50*/  BRA `(.L_x_124) ;  /* 0xffffffc800f47947 */ /* 0x000fea000383ffff */
.L_x_134:
[----:B--2---:R2:W3:Y:S02]  /*9f60*/  SYNCS.PHASECHK.TRANS64.TRYWAIT P0, [R3+URZ+0xd0], R0 ;  /* 0x0000d000030075a7 */ /* 0x0044e400080011ff */
[----:B---3--:R-:W-:Y:S05]  /*9f70*/  @!P0 NANOSLEEP.SYNCS 0x989680 ;  /* 0x009896800000895d */ /* 0x008fea0003900000 */
[----:B------:R-:W3:Y:S02]  /*9f80*/  @!P0 SYNCS.PHASECHK.TRANS64 P0, [R3+URZ+0xd0], R0 ;  /* 0x0000d000030085a7 */ /* 0x000ee400080010ff */
[----:B---3--:R-:W-:Y:S05]  /*9f90*/  @!P0 BRA `(.L_x_134) ;  /* 0xfffffffc00f08947 */ /* 0x008fea000383ffff */
[----:B------:R-:W-:Y:S05]  /*9fa0*/  BRA `(.L_x_133) ;  /* 0xffffffd400007947 */ /* 0x000fea000383ffff */
.L_x_142:
[----:B--2---:R2:W3:Y:S02]  /*9fb0*/  SYNCS.PHASECHK.TRANS64.TRYWAIT P0, [R3+URZ+0xd0], R5 ;  /* 0x0000d005030075a7 */ /* 0x0044e400080011ff */
[----:B---3--:R-:W-:Y:S05]  /*9fc0*/  @!P0 NANOSLEEP.SYNCS 0x989680 ;  /* 0x009896800000895d */ /* 0x008fea0003900000 */
[----:B------:R-:W3:Y:S02]  /*9fd0*/  @!P0 SYNCS.PHASECHK.TRANS64 P0, [R3+URZ+0xd0], R5 ;  /* 0x0000d005030085a7 */ /* 0x000ee400080010ff */
[----:B---3--:R-:W-:Y:S05]  /*9fe0*/  @!P0 BRA `(.L_x_142) ;  /* 0xfffffffc00f08947 */ /* 0x008fea000383ffff */
[----:B------:R-:W-:Y:S05]  /*9ff0*/  BRA `(.L_x_141) ;  /* 0xffffffdc001c7947 */ /* 0x000fea000383ffff */
.L_x_150:
[----:B--2---:R2:W3:Y:S02]  /*a000*/  SYNCS.PHASECHK.TRANS64.TRYWAIT P0, [R4+URZ+0xd0], R0 ;  /* 0x0000d000040075a7 */ /* 0x0044e400080011ff */
[----:B---3--:R-:W-:Y:S05]  /*a010*/  @!P0 NANOSLEEP.SYNCS 0x989680 ;  /* 0x009896800000895d */ /* 0x008fea0003900000 */
[----:B------:R-:W3:Y:S02]  /*a020*/  @!P0 SYNCS.PHASECHK.TRANS64 P0, [R4+URZ+0xd0], R0 ;  /* 0x0000d000040085a7 */ /* 0x000ee400080010ff */
[----:B---3--:R-:W-:Y:S05]  /*a030*/  @!P0 BRA `(.L_x_150) ;  /* 0xfffffffc00f08947 */ /* 0x008fea000383ffff */
[----:B------:R-:W-:Y:S05]  /*a040*/  BRA `(.L_x_149) ;  /* 0xffffffe400387947 */ /* 0x000fea000383ffff */
        .weak           $__internal_0_$__cuda_sm10x_tcgen05_guardrail_trap_col_being_dealloced_not_returned_by_alloc
        .type           $__internal_0_$__cuda_sm10x_tcgen05_guardrail_trap_col_being_dealloced_not_returned_by_alloc,@function
        .size           $__internal_0_$__cuda_sm10x_tcgen05_guardrail_trap_col_being_dealloced_not_returned_by_alloc,($__internal_1_$__cuda_sm10x_tcgen05_guardrail_trap_phase_invalid_during_alloc - $__internal_0_$__cuda_sm10x_tcgen05_guardrail_trap_col_being_dealloced_not_returned_by_alloc)
$__internal_0_$__cuda_sm10x_tcgen05_guardrail_trap_col_being_dealloced_not_returned_by_alloc:
[----:B------:R-:W-:Y:S05]  /*a050*/  BPT.TRAP 0x1 ;  /* 0x000000040000795c */ /* 0x000fea0000300000 */
[----:B------:R-:W-:-:S04]  /*a060*/  HFMA2 R3, -RZ, RZ, 0, 0 ;  /* 0x00000000ff037431 */ /* 0x000fc800000001ff */
[----:B------:R-:W-:Y:S05]  /*a070*/  RET.REL.NODEC R2 `(_ZN7cutlass13device_kernelINS_4gemm6kernel13GemmUniversalIN4cute5tupleIJiiiiEEENS1_10collective13CollectiveMmaINS1_35MainloopSm100TmaUmmaWarpSpecializedILi13ELi2ELi4ENS5_IJNS4_1CILi2EEENSA_ILi1EEESC_EEEEENS5_IJNSA_ILi128EEESF_NSA_ILi64EEEEEENS_6half_tENS5_IJlSC_lEEESI_SJ_NS4_8TiledMMAINS4_8MMA_AtomIJNS4_26SM100_MMA_F16BF16_2x1SM_SSISI_SI_fLi128ELi128ELNS4_4UMMA5MajorE0ELSO_0ELNSN_7ScaleInE0ELSP_0EEEEEENS4_6LayoutINS5_IJSC_SC_SC_EEENS5_IJNSA_ILi0EEESU_SU_EEEEENS5_IJNS4_10UnderscoreESX_SX_EEEEENS4_18SM100_TMA_2SM_LOADENS4_14ComposedLayoutINS4_7SwizzleILi3ELi4ELi3EEENS4_18smem_ptr_flag_bitsILi16EEENSS_INS5_IJNSA_ILi8EEESG_EEENS5_IJSG_SC_EEEEEEEvNS4_8identityES10_S1A_vS1B_EENS_8epilogue10collective18CollectiveEpilogueINS1D_23Sm100TmaWarpSpecializedILi4ELi2ELi16ELb1ELb0EEEJNS5_IJSG_SF_SG_EEENS5_IJNSS_ISG_SC_EENSS_INS5_IJNSA_ILi16EEESB_EEENS5_IJSC_SG_EEEEEEEESI_SJ_SI_SJ_NS1D_6fusion15FusionCallbacksIS1H_NS1P_17LinCombPerRowBiasISI_fSI_SI_fLi8ELNS_15FloatRoundStyleE2EEES1I_S1O_JEEENS4_5SM1004TMEM4LOAD26SM100_TMEM_LOAD_32dp32b16xENS4_13SM90_TMA_LOADENS11_INS12_ILi1ELi4ELi3EEES15_NSS_INS5_IJS16_S1K_EEENS5_IJS1K_SC_EEEEEEENS4_39AutoVectorizingCopyWithAssumedAlignmentILi128EEENS4_14SM90_TMA_STOREES24_S26_S26_EEEvvEEEEvNT_6ParamsE) ;  /* 0xffffff5c02e07950 */ /* 0x000fea0003c3ffff */
        .weak           $__internal_1_$__cuda_sm10x_tcgen05_guardrail_trap_phase_invalid_during_alloc
        .type           $__internal_1_$__cuda_sm10x_tcgen05_guardrail_trap_phase_invalid_during_alloc,@function
        .size           $__internal_1_$__cuda_sm10x_tcgen05_guardrail_trap_phase_invalid_during_alloc,($__internal_2_$__cuda_sm10x_tcgen05_guardrail_trap_unallocated_columns_being_dealloced - $__internal_1_$__cuda_sm10x_tcgen05_guardrail_trap_phase_invalid_during_alloc)
$__internal_1_$__cuda_sm10x_tcgen05_guardrail_trap_phase_invalid_during_alloc:
[----:B------:R-:W-:Y:S05]  /*a080*/  BPT.TRAP 0x1 ;  /* 0x000000040000795c */ /* 0x000fea0000300000 */
[----:B------:R-:W-:-:S04]  /*a090*/  MOV R3, 0x0 ;  /* 0x0000000000037802 */ /* 0x000fc80000000f00 */
[----:B------:R-:W-:Y:S05]  /*a0a0*/  RET.REL.NODEC R2 `(_ZN7cutlass13device_kernelINS_4gemm6kernel13GemmUniversalIN4cute5tupleIJiiiiEEENS1_10collective13CollectiveMmaINS1_35MainloopSm100TmaUmmaWarpSpecializedILi13ELi2ELi4ENS5_IJNS4_1CILi2EEENSA_ILi1EEESC_EEEEENS5_IJNSA_ILi128EEESF_NSA_ILi64EEEEEENS_6half_tENS5_IJlSC_lEEESI_SJ_NS4_8TiledMMAINS4_8MMA_AtomIJNS4_26SM100_MMA_F16BF16_2x1SM_SSISI_SI_fLi128ELi128ELNS4_4UMMA5MajorE0ELSO_0ELNSN_7ScaleInE0ELSP_0EEEEEENS4_6LayoutINS5_IJSC_SC_SC_EEENS5_IJNSA_ILi0EEESU_SU_EEEEENS5_IJNS4_10UnderscoreESX_SX_EEEEENS4_18SM100_TMA_2SM_LOADENS4_14ComposedLayoutINS4_7SwizzleILi3ELi4ELi3EEENS4_18smem_ptr_flag_bitsILi16EEENSS_INS5_IJNSA_ILi8EEESG_EEENS5_IJSG_SC_EEEEEEEvNS4_8identityES10_S1A_vS1B_EENS_8epilogue10collective18CollectiveEpilogueINS1D_23Sm100TmaWarpSpecializedILi4ELi2ELi16ELb1ELb0EEEJNS5_IJSG_SF_SG_EEENS5_IJNSS_ISG_SC_EENSS_INS5_IJNSA_ILi16EEESB_EEENS5_IJSC_SG_EEEEEEEESI_SJ_SI_SJ_NS1D_6fusion15FusionCallbacksIS1H_NS1P_17LinCombPerRowBiasISI_fSI_SI_fLi8ELNS_15FloatRoundStyleE2EEES1I_S1O_JEEENS4_5SM1004TMEM4LOAD26SM100_TMEM_LOAD_32dp32b16xENS4_13SM90_TMA_LOADENS11_INS12_ILi1ELi4ELi3EEES15_NSS_INS5_IJS16_S1K_EEENS5_IJS1K_SC_EEEEEEENS4_39AutoVectorizingCopyWithAssumedAlignmentILi128EEENS4_14SM90_TMA_STOREES24_S26_S26_EEEvvEEEEvNT_6ParamsE) ;  /* 0xffffff5c02d47950 */ /* 0x000fea0003c3ffff */
        .weak           $__internal_2_$__cuda_sm10x_tcgen05_guardrail_trap_unallocated_columns_being_dealloced
        .type           $__internal_2_$__cuda_sm10x_tcgen05_guardrail_trap_unallocated_columns_being_dealloced,@function
        .size           $__internal_2_$__cuda_sm10x_tcgen05_guardrail_trap_unallocated_columns_being_dealloced,(.L_x_226 - $__internal_2_$__cuda_sm10x_tcgen05_guardrail_trap_unallocated_columns_being_dealloced)
$__internal_2_$__cuda_sm10x_tcgen05_guardrail_trap_unallocated_columns_being_dealloced:
[----:B------:R-:W-:Y:S05]  /*a0b0*/  BPT.TRAP 0x1 ;  /* 0x000000040000795c */ /* 0x000fea0000300000 */
[----:B------:R-:W-:-:S04]  /*a0c0*/  HFMA2 R3, -RZ, RZ, 0, 0 ;  /* 0x00000000ff037431 */ /* 0x000fc800000001ff */
[----:B------:R-:W-:Y:S05]  /*a0d0*/  RET.REL.NODEC R2 `(_ZN7cutlass13device_kernelINS_4gemm6kernel13GemmUniversalIN4cute5tupleIJiiiiEEENS1_10collective13CollectiveMmaINS1_35MainloopSm100TmaUmmaWarpSpecializedILi13ELi2ELi4ENS5_IJNS4_1CILi2EEENSA_ILi1EEESC_EEEEENS5_IJNSA_ILi128EEESF_NSA_ILi64EEEEEENS_6half_tENS5_IJlSC_lEEESI_SJ_NS4_8TiledMMAINS4_8MMA_AtomIJNS4_26SM100_MMA_F16BF16_2x1SM_SSISI_SI_fLi128ELi128ELNS4_4UMMA5MajorE0ELSO_0ELNSN_7ScaleInE0ELSP_0EEEEEENS4_6LayoutINS5_IJSC_SC_SC_EEENS5_IJNSA_ILi0EEESU_SU_EEEEENS5_IJNS4_10UnderscoreESX_SX_EEEEENS4_18SM100_TMA_2SM_LOADENS4_14ComposedLayoutINS4_7SwizzleILi3ELi4ELi3EEENS4_18smem_ptr_flag_bitsILi16EEENSS_INS5_IJNSA_ILi8EEESG_EEENS5_IJSG_SC_EEEEEEEvNS4_8identityES10_S1A_vS1B_EENS_8epilogue10collective18CollectiveEpilogueINS1D_23Sm100TmaWarpSpecializedILi4ELi2ELi16ELb1ELb0EEEJNS5_IJSG_SF_SG_EEENS5_IJNSS_ISG_SC_EENSS_INS5_IJNSA_ILi16EEESB_EEENS5_IJSC_SG_EEEEEEEESI_SJ_SI_SJ_NS1D_6fusion15FusionCallbacksIS1H_NS1P_17LinCombPerRowBiasISI_fSI_SI_fLi8ELNS_15FloatRoundStyleE2EEES1I_S1O_JEEENS4_5SM1004TMEM4LOAD26SM100_TMEM_LOAD_32dp32b16xENS4_13SM90_TMA_LOADENS11_INS12_ILi1ELi4ELi3EEES15_NSS_INS5_IJS16_S1K_EEENS5_IJS1K_SC_EEEEEEENS4_39AutoVectorizingCopyWithAssumedAlignmentILi128EEENS4_14SM90_TMA_STOREES24_S26_S26_EEEvvEEEEvNT_6ParamsE) ;  /* 0xffffff5c02c87950 */ /* 0x000fea0003c3ffff */
.L_x_225:
[----:B------:R-:W-:-:S00]  /*a0e0*/  BRA `(.L_x_225) ;  /* 0xfffffffc00fc7947 */ /* 0x000fc0000383ffff */
[----:B------:R-:W-:-:S00]  /*a0f0*/  NOP ;  /* 0x0000000000007918 */ /* 0x000fc00000000000 */
        /* <DEDUP_REMOVED lines=8> */
.L_x_226:


//--------------------- .nv.global.init           --------------------------
	.section	.nv.global.init,"aw",@progbits
.nv.global.init:
	.type		$str$27,@object
	.size		$str$27,($str$28 - $str$27)
$str$27:
        /*0000*/ 	.byte	0x28, 0x61, 0x64, 0x64, 0x72, 0x65, 0x73, 0x73, 0x20, 0x26, 0x20, 0x6d, 0x61, 0x73, 0x6b, 0x29
        /*0010*/ 	.byte	0x20, 0x3d, 0x3d, 0x20, 0x30, 0x00
	.type		$str$28,@object
	.size		$str$28,($str$26 - $str$28)
$str$28:
        /*0016*/ 	.byte	0x2f, 0x74, 0x6d, 0x70, 0x2f, 0x63, 0x75, 0x74, 0x6c, 0x61, 0x73, 0x73, 0x5f, 0x73, 0x77, 0x65
        /*0026*/ 	.byte	0x65, 0x70, 0x5f, 0x73, 0x72, 0x63, 0x2f, 0x69, 0x6e, 0x63, 0x6c, 0x75, 0x64, 0x65, 0x2f, 0x63
        /*0036*/ 	.byte	0x75, 0x74, 0x65, 0x2f, 0x70, 0x6f, 0x69, 0x6e, 0x74, 0x65, 0x72, 0x5f, 0x66, 0x6c, 0x61, 0x67
        /*0046*/ 	.byte	0x67, 0x65, 0x64, 0x2e, 0x68, 0x70, 0x70, 0x00
	.type		$str$26,@object
	.size		$str$26,($str$25 - $str$26)
$str$26:
        /*004e*/ 	.byte	0x2f, 0x74, 0x6d, 0x70, 0x2f, 0x63, 0x75, 0x74, 0x6c, 0x61, 0x73, 0x73, 0x5f, 0x73, 0x77, 0x65
        /*005e*/ 	.byte	0x65, 0x70, 0x5f, 0x73, 0x72, 0x63, 0x2f, 0x69, 0x6e, 0x63, 0x6c, 0x75, 0x64, 0x65, 0x2f, 0x63
        /*006e*/ 	.byte	0x75, 0x74, 0x65, 0x2f, 0x61, 0x74, 0x6f, 0x6d, 0x2f, 0x63, 0x6f, 0x70, 0x79, 0x5f, 0x74, 0x72
        /*007e*/ 	.byte	0x61, 0x69, 0x74, 0x73, 0x5f, 0x73, 0x6d, 0x31, 0x30, 0x30, 0x2e, 0x68, 0x70, 0x70, 0x00
	.type		$str$25,@object
	.size		$str$25,(__unnamed_1 - $str$25)
$str$25:
        /*008d*/ 	.byte	0x28, 0x28, 0x75, 0x69, 0x6e, 0x74, 0x33, 0x32, 0x5f, 0x74, 0x28, 0x74, 0x68, 0x72, 0x65, 0x61
        /*009d*/ 	.byte	0x64, 0x49, 0x64, 0x78, 0x2e, 0x78, 0x29, 0x20, 0x2f, 0x20, 0x33, 0x32, 0x29, 0x20, 0x25, 0x20
        /*00ad*/ 	.byte	0x34, 0x29, 0x20, 0x3d, 0x3d, 0x20, 0x28, 0x28, 0x28, 0x74, 0x6d, 0x65, 0x6d, 0x5f, 0x61, 0x64
        /*00bd*/ 	.byte	0x64, 0x72, 0x20, 0x3e, 0x3e, 0x20, 0x31, 0x36, 0x29, 0x20, 0x2f, 0x20, 0x33, 0x32, 0x29, 0x20
        /*00cd*/ 	.byte	0x25, 0x20, 0x34, 0x29, 0x00
	.type		__unnamed_1,@object
	.size		__unnamed_1,(__unnamed_2 - __unnamed_1)
__unnamed_1:
        /*00d2*/ 	.byte	0x61, 0x75, 0x74, 0x6f, 0x20, 0x63, 0x75, 0x74, 0x65, 0x3a, 0x3a, 0x61, 0x73, 0x5f, 0x70, 0x6f
        /* <DEDUP_REMOVED lines=24> */
        /*0262*/ 	.byte	0x34, 0x38, 0x3e, 0x3e, 0x3e, 0x3e, 0x5d, 0x00
	.type		__unnamed_2,@object
	.size		__unnamed_2,(.L_2 - __unnamed_2)
__unnamed_2:
        /* <DEDUP_REMOVED lines=40> */
        /*04ea*/ 	.byte	0x3a, 0x3a, 0x43, 0x3c, 0x30, 0x3e, 0x3e, 0x3e, 0x3e, 0x5d, 0x00
.L_2:


//--------------------- .nv.shared._ZN7cutlass13device_kernelINS_4gemm6kernel13GemmUniversalIN4cute5tupleIJiiiiEEENS1_10collective13CollectiveMmaINS1_35MainloopSm100TmaUmmaWarpSpecializedILi13ELi2ELi4ENS5_IJNS4_1CILi2EEENSA_ILi1EEESC_EEEEENS5_IJNSA_ILi128EEESF_NSA_ILi64EEEEEENS_6half_tENS5_IJlSC_lEEESI_SJ_NS4_8TiledMMAINS4_8MMA_AtomIJNS4_26SM100_MMA_F16BF16_2x1SM_SSISI_SI_fLi128ELi128ELNS4_4UMMA5MajorE0ELSO_0ELNSN_7ScaleInE0ELSP_0EEEEEENS4_6LayoutINS5_IJSC_SC_SC_EEENS5_IJNSA_ILi0EEESU_SU_EEEEENS5_IJNS4_10UnderscoreESX_SX_EEEEENS4_18SM100_TMA_2SM_LOADENS4_14ComposedLayoutINS4_7SwizzleILi3ELi4ELi3EEENS4_18smem_ptr_flag_bitsILi16EEENSS_INS5_IJNSA_ILi8EEESG_EEENS5_IJSG_SC_EEEEEEEvNS4_8identityES10_S1A_vS1B_EENS_8epilogue10collective18CollectiveEpilogueINS1D_23Sm100TmaWarpSpecializedILi4ELi2ELi16ELb1ELb0EEEJNS5_IJSG_SF_SG_EEENS5_IJNSS_ISG_SC_EENSS_INS5_IJNSA_ILi16EEESB_EEENS5_IJSC_SG_EEEEEEEESI_SJ_SI_SJ_NS1D_6fusion15FusionCallbacksIS1H_NS1P_17LinCombPerRowBiasISI_fSI_SI_fLi8ELNS_15FloatRoundStyleE2EEES1I_S1O_JEEENS4_5SM1004TMEM4LOAD26SM100_TMEM_LOAD_32dp32b16xENS4_13SM90_TMA_LOADENS11_INS12_ILi1ELi4ELi3EEES15_NSS_INS5_IJS16_S1K_EEENS5_IJS1K_SC_EEEEEEENS4_39AutoVectorizingCopyWithAssumedAlignmentILi128EEENS4_14SM90_TMA_STOREES24_S26_S26_EEEvvEEEEvNT_6ParamsE --------------------------
	.section	.nv.shared._ZN7cutlass13device_kernelINS_4gemm6kernel13GemmUniversalIN4cute5tupleIJiiiiEEENS1_10collective13CollectiveMmaINS1_35MainloopSm100TmaUmmaWarpSpecializedILi13ELi2ELi4ENS5_IJNS4_1CILi2EEENSA_ILi1EEESC_EEEEENS5_IJNSA_ILi128EEESF_NSA_ILi64EEEEEENS_6half_tENS5_IJlSC_lEEESI_SJ_NS4_8TiledMMAINS4_8MMA_AtomIJNS4_26SM100_MMA_F16BF16_2x1SM_SSISI_SI_fLi128ELi128ELNS4_4UMMA5MajorE0ELSO_0ELNSN_7ScaleInE0ELSP_0EEEEEENS4_6LayoutINS5_IJSC_SC_SC_EEENS5_IJNSA_ILi0EEESU_SU_EEEEENS5_IJNS4_10UnderscoreESX_SX_EEEEENS4_18SM100_TMA_2SM_LOADENS4_14ComposedLayoutINS4_7SwizzleILi3ELi4ELi3EEENS4_18smem_ptr_flag_bitsILi16EEENSS_INS5_IJNSA_ILi8EEESG_EEENS5_IJSG_SC_EEEEEEEvNS4_8identityES10_S1A_vS1B_EENS_8epilogue10collective18CollectiveEpilogueINS1D_23Sm100TmaWarpSpecializedILi4ELi2ELi16ELb1ELb0EEEJNS5_IJSG_SF_SG_EEENS5_IJNSS_ISG_SC_EENSS_INS5_IJNSA_ILi16EEESB_EEENS5_IJSC_SG_EEEEEEEESI_SJ_SI_SJ_NS1D_6fusion15FusionCallbacksIS1H_NS1P_17LinCombPerRowBiasISI_fSI_SI_fLi8ELNS_15FloatRoundStyleE2EEES1I_S1O_JEEENS4_5SM1004TMEM4LOAD26SM100_TMEM_LOAD_32dp32b16xENS4_13SM90_TMA_LOADENS11_INS12_ILi1ELi4ELi3EEES15_NSS_INS5_IJS16_S1K_EEENS5_IJS1K_SC_EEEEEEENS4_39AutoVectorizingCopyWithAssumedAlignmentILi128EEENS4_14SM90_TMA_STOREES24_S26_S26_EEEvvEEEEvNT_6ParamsE,"aw",@nobits
	.sectionflags	@""
	.align	16
	.zero		1024


//--------------------- .nv.shared.reserved.0     --------------------------
	.section	.nv.shared.reserved.0,"aw",@nobits
	.weak		__nv_reservedSMEM_offset_0_alias
	.size		__nv_reservedSMEM_offset_0_alias, 0, 64
	.other		__nv_reservedSMEM_offset_0_alias,@"STO_CUDA_RESERVED_SHARED STV_DEFAULT"
__nv_reservedSMEM_offset_0_alias:
	.zero		0
.nv.shared.reserved.0:
	.zero		64
	.weak		__nv_reservedSMEM_tcgen05_partition
	.type		__nv_reservedSMEM_tcgen05_partition,@object
	.size		__nv_reservedSMEM_tcgen05_partition,(.L_0 - __nv_reservedSMEM_tcgen05_partition)
__nv_reservedSMEM_tcgen05_partition:
	.zero		32
.L_0:


//--------------------- .nv.global                --------------------------
	.section	.nv.global,"aw",@nobits
.nv.global:
	.type		_ZN39_INTERNAL_fbcf3504_4_k_cu_77056c0c_34234cute1_E,@object
	.size		_ZN39_INTERNAL_fbcf3504_4_k_cu_77056c0c_34234cute1_E,(_ZN39_INTERNAL_fbcf3504_4_k_cu_77056c0c_34234cuda3std3__45__cpo6cbeginE - _ZN39_INTERNAL_fbcf3504_4_k_cu_77056c0c_34234cute1_E)
_ZN39_INTERNAL_fbcf3504_4_k_cu_77056c0c_34234cute1_E:
	.zero		1
	.type		_ZN39_INTERNAL_fbcf3504_4_k_cu_77056c0c_34234cuda3std3__45__cpo6cbeginE,@object
	.size		_ZN39_INTERNAL_fbcf3504_4_k_cu_77056c0c_34234cuda3std3__45__cpo6cbeginE,(_ZN39_INTERNAL_fbcf3504_4_k_cu_77056c0c_34234cuda3std3__48in_placeE - _ZN39_INTERNAL_fbcf3504_4_k_cu_77056c0c_34234cuda3std3__45__cpo6cbeginE)
_ZN39_INTERNAL_fbcf3504_4_k_cu_77056c0c_34234cuda3std3__45__cpo6cbeginE:
	.zero		1
	.type		_ZN39_INTERNAL_fbcf3504_4_k_cu_77056c0c_34234cuda3std3__48in_placeE,@object
	.size		_ZN39_INTERNAL_fbcf3504_4_k_cu_77056c0c_34234cuda3std3__48in_placeE,(_ZN39_INTERNAL_fbcf3504_4_k_cu_77056c0c_34234cuda3std6ranges3__45__cpo9iter_moveE - _ZN39_INTERNAL_fbcf3504_4_k_cu_77056c0c_34234cuda3std3__48in_placeE)
_ZN39_INTERNAL_fbcf3504_4_k_cu_77056c0c_34234cuda3std3__48in_placeE:
	.zero		1
	.type		_ZN39_INTERNAL_fbcf3504_4_k_cu_77056c0c_34234cuda3std6ranges3__45__cpo9iter_moveE,@object
	.size		_ZN39_INTERNAL_fbcf3504_4_k_cu_77056c0c_34234cuda3std6ranges3__45__cpo9iter_moveE,(_ZN39_INTERNAL_fbcf3504_4_k_cu_77056c0c_34234cuda3std3__45__cpo5beginE - _ZN39_INTERNAL_fbcf3504_4_k_cu_77056c0c_34234cuda3std6ranges3__45__cpo9iter_moveE)
_ZN39_INTERNAL_fbcf3504_4_k_cu_77056c0c_34234cuda3std6ranges3__45__cpo9iter_moveE:
	.zero		1
	.type		_ZN39_INTERNAL_fbcf3504_4_k_cu_77056c0c_34234cuda3std3__45__cpo5beginE,@object
	.size		_ZN39_INTERNAL_fbcf3504_4_k_cu_77056c0c_34234cuda3std3__45__cpo5beginE,(_ZN39_INTERNAL_fbcf3504_4_k_cu_77056c0c_34234cuda3std3__441_GLOBAL__N__fbcf3504_4_k_cu_77056c0c_34236ignoreE - _ZN39_INTERNAL_fbcf3504_4_k_cu_77056c0c_34234cuda3std3__45__cpo5beginE)
_ZN39_INTERNAL_fbcf3504_4_k_cu_77056c0c_34234cuda3std3__45__cpo5beginE:
	.zero		1
	.type		_ZN39_INTERNAL_fbcf3504_4_k_cu_77056c0c_34234cuda3std3__441_GLOBAL__N__fbcf3504_4_k_cu_77056c0c_34236ignoreE,@object
	.size		_ZN39_INTERNAL_fbcf3504_4_k_cu_77056c0c_34234cuda3std3__441_GLOBAL__N__fbcf3504_4_k_cu_77056c0c_34236ignoreE,(_ZN39_INTERNAL_fbcf3504_4_k_cu_77056c0c_34234cute7productE - _ZN39_INTERNAL_fbcf3504_4_k_cu_77056c0c_34234cuda3std3__441_GLOBAL__N__fbcf3504_4_k_cu_77056c0c_34236ignoreE)
_ZN39_INTERNAL_fbcf3504_4_k_cu_77056c0c_34234cuda3std3__441_GLOBAL__N__fbcf3504_4_k_cu_77056c0c_34236ignoreE:
	.zero		1
	.type		_ZN39_INTERNAL_fbcf3504_4_k_cu_77056c0c_34234cute7productE,@object
	.size		_ZN39_INTERNAL_fbcf3504_4_k_cu_77056c0c_34234cute7productE,(_ZN39_INTERNAL_fbcf3504_4_k_cu_77056c0c_34234cuda3std3__45__cpo3endE - _ZN39_INTERNAL_fbcf3504_4_k_cu_77056c0c_34234cute7productE)
_ZN39_INTERNAL_fbcf3504_4_k_cu_77056c0c_34234cute7productE:
	.zero		1
	.type		_ZN39_INTERNAL_fbcf3504_4_k_cu_77056c0c_34234cuda3std3__45__cpo3endE,@object
	.size		_ZN39_INTERNAL_fbcf3504_4_k_cu_77056c0c_34234cuda3std3__45__cpo3endE,(_ZN39_INTERNAL_fbcf3504_4_k_cu_77056c0c_34234cuda3std3__419piecewise_constructE - _ZN39_INTERNAL_fbcf3504_4_k_cu_77056c0c_34234cuda3std3__45__cpo3endE)
_ZN39_INTERNAL_fbcf3504_4_k_cu_77056c0c_34234cuda3std3__45__cpo3endE:
	.zero		1
	.type		_ZN39_INTERNAL_fbcf3504_4_k_cu_77056c0c_34234cuda3std3__419piecewise_constructE,@object
	.size		_ZN39_INTERNAL_fbcf3504_4_k_cu_77056c0c_34234cuda3std3__419piecewise_constructE,(_ZN39_INTERNAL_fbcf3504_4_k_cu_77056c0c_34234cuda3std3__45__cpo4cendE - _ZN39_INTERNAL_fbcf3504_4_k_cu_77056c0c_34234cuda3std3__419piecewise_constructE)
_ZN39_INTERNAL_fbcf3504_4_k_cu_77056c0c_34234cuda3std3__419piecewise_constructE:
	.zero		1
	.type		_ZN39_INTERNAL_fbcf3504_4_k_cu_77056c0c_34234cuda3std3__45__cpo4cendE,@object
	.size		_ZN39_INTERNAL_fbcf3504_4_k_cu_77056c0c_34234cuda3std3__45__cpo4cendE,(_ZN39_INTERNAL_fbcf3504_4_k_cu_77056c0c_34234cuda3std6ranges3__45__cpo4swapE - _ZN39_INTERNAL_fbcf3504_4_k_cu_77056c0c_34234cuda3std3__45__cpo4cendE)
_ZN39_INTERNAL_fbcf3504_4_k_cu_77056c0c_34234cuda3std3__45__cpo4cendE:
	.zero		1
	.type		_ZN39_INTERNAL_fbcf3504_4_k_cu_77056c0c_34234cuda3std6ranges3__45__cpo4swapE,@object
	.size		_ZN39_INTERNAL_fbcf3504_4_k_cu_77056c0c_34234cuda3std6ranges3__45__cpo4swapE,(.L_10 - _ZN39_INTERNAL_fbcf3504_4_k_cu_77056c0c_34234cuda3std6ranges3__45__cpo4swapE)
_ZN39_INTERNAL_fbcf3504_4_k_cu_77056c0c_34234cuda3std6ranges3__45__cpo4swapE:
	.zero		1
.L_10:


//--------------------- .nv.constant0._ZN7cutlass13device_kernelINS_4gemm6kernel13GemmUniversalIN4cute5tupleIJiiiiEEENS1_10collective13CollectiveMmaINS1_35MainloopSm100TmaUmmaWarpSpecializedILi13ELi2ELi4ENS5_IJNS4_1CILi2EEENSA_ILi1EEESC_EEEEENS5_IJNSA_ILi128EEESF_NSA_ILi64EEEEEENS_6half_tENS5_IJlSC_lEEESI_SJ_NS4_8TiledMMAINS4_8MMA_AtomIJNS4_26SM100_MMA_F16BF16_2x1SM_SSISI_SI_fLi128ELi128ELNS4_4UMMA5MajorE0ELSO_0ELNSN_7ScaleInE0ELSP_0EEEEEENS4_6LayoutINS5_IJSC_SC_SC_EEENS5_IJNSA_ILi0EEESU_SU_EEEEENS5_IJNS4_10UnderscoreESX_SX_EEEEENS4_18SM100_TMA_2SM_LOADENS4_14ComposedLayoutINS4_7SwizzleILi3ELi4ELi3EEENS4_18smem_ptr_flag_bitsILi16EEENSS_INS5_IJNSA_ILi8EEESG_EEENS5_IJSG_SC_EEEEEEEvNS4_8identityES10_S1A_vS1B_EENS_8epilogue10collective18CollectiveEpilogueINS1D_23Sm100TmaWarpSpecializedILi4ELi2ELi16ELb1ELb0EEEJNS5_IJSG_SF_SG_EEENS5_IJNSS_ISG_SC_EENSS_INS5_IJNSA_ILi16EEESB_EEENS5_IJSC_SG_EEEEEEEESI_SJ_SI_SJ_NS1D_6fusion15FusionCallbacksIS1H_NS1P_17LinCombPerRowBiasISI_fSI_SI_fLi8ELNS_15FloatRoundStyleE2EEES1I_S1O_JEEENS4_5SM1004TMEM4LOAD26SM100_TMEM_LOAD_32dp32b16xENS4_13SM90_TMA_LOADENS11_INS12_ILi1ELi4ELi3EEES15_NSS_INS5_IJS16_S1K_EEENS5_IJS1K_SC_EEEEEEENS4_39AutoVectorizingCopyWithAssumedAlignmentILi128EEENS4_14SM90_TMA_STOREES24_S26_S26_EEEvvEEEEvNT_6ParamsE --------------------------
	.section	.nv.constant0._ZN7cutlass13device_kernelINS_4gemm6kernel13GemmUniversalIN4cute5tupleIJiiiiEEENS1_10collective13CollectiveMmaINS1_35MainloopSm100TmaUmmaWarpSpecializedILi13ELi2ELi4ENS5_IJNS4_1CILi2EEENSA_ILi1EEESC_EEEEENS5_IJNSA_ILi128EEESF_NSA_ILi64EEEEEENS_6half_tENS5_IJlSC_lEEESI_SJ_NS4_8TiledMMAINS4_8MMA_AtomIJNS4_26SM100_MMA_F16BF16_2x1SM_SSISI_SI_fLi128ELi128ELNS4_4UMMA5MajorE0ELSO_0ELNSN_7ScaleInE0ELSP_0EEEEEENS4_6LayoutINS5_IJSC_SC_SC_EEENS5_IJNSA_ILi0EEESU_SU_EEEEENS5_IJNS4_10UnderscoreESX_SX_EEEEENS4_18SM100_TMA_2SM_LOADENS4_14ComposedLayoutINS4_7SwizzleILi3ELi4ELi3EEENS4_18smem_ptr_flag_bitsILi16EEENSS_INS5_IJNSA_ILi8EEESG_EEENS5_IJSG_SC_EEEEEEEvNS4_8identityES10_S1A_vS1B_EENS_8epilogue10collective18CollectiveEpilogueINS1D_23Sm100TmaWarpSpecializedILi4ELi2ELi16ELb1ELb0EEEJNS5_IJSG_SF_SG_EEENS5_IJNSS_ISG_SC_EENSS_INS5_IJNSA_ILi16EEESB_EEENS5_IJSC_SG_EEEEEEEESI_SJ_SI_SJ_NS1D_6fusion15FusionCallbacksIS1H_NS1P_17LinCombPerRowBiasISI_fSI_SI_fLi8ELNS_15FloatRoundStyleE2EEES1I_S1O_JEEENS4_5SM1004TMEM4LOAD26SM100_TMEM_LOAD_32dp32b16xENS4_13SM90_TMA_LOADENS11_INS12_ILi1ELi4ELi3EEES15_NSS_INS5_IJS16_S1K_EEENS5_IJS1K_SC_EEEEEEENS4_39AutoVectorizingCopyWithAssumedAlignmentILi128EEENS4_14SM90_TMA_STOREES24_S26_S26_EEEvvEEEEvNT_6ParamsE,"a",@progbits
	.sectionflags	@""
	.align	4
.nv.constant0._ZN7cutlass13device_kernelINS_4gemm6kernel13GemmUniversalIN4cute5tupleIJiiiiEEENS1_10collective13CollectiveMmaINS1_35MainloopSm100TmaUmmaWarpSpecializedILi13ELi2ELi4ENS5_IJNS4_1CILi2EEENSA_ILi1EEESC_EEEEENS5_IJNSA_ILi128EEESF_NSA_ILi64EEEEEENS_6half_tENS5_IJlSC_lEEESI_SJ_NS4_8TiledMMAINS4_8MMA_AtomIJNS4_26SM100_MMA_F16BF16_2x1SM_SSISI_SI_fLi128ELi128ELNS4_4UMMA5MajorE0ELSO_0ELNSN_7ScaleInE0ELSP_0EEEEEENS4_6LayoutINS5_IJSC_SC_SC_EEENS5_IJNSA_ILi0EEESU_SU_EEEEENS5_IJNS4_10UnderscoreESX_SX_EEEEENS4_18SM100_TMA_2SM_LOADENS4_14ComposedLayoutINS4_7SwizzleILi3ELi4ELi3EEENS4_18smem_ptr_flag_bitsILi16EEENSS_INS5_IJNSA_ILi8EEESG_EEENS5_IJSG_SC_EEEEEEEvNS4_8identityES10_S1A_vS1B_EENS_8epilogue10collective18CollectiveEpilogueINS1D_23Sm100TmaWarpSpecializedILi4ELi2ELi16ELb1ELb0EEEJNS5_IJSG_SF_SG_EEENS5_IJNSS_ISG_SC_EENSS_INS5_IJNSA_ILi16EEESB_EEENS5_IJSC_SG_EEEEEEEESI_SJ_SI_SJ_NS1D_6fusion15FusionCallbacksIS1H_NS1P_17LinCombPerRowBiasISI_fSI_SI_fLi8ELNS_15FloatRoundStyleE2EEES1I_S1O_JEEENS4_5SM1004TMEM4LOAD26SM100_TMEM_LOAD_32dp32b16xENS4_13SM90_TMA_LOADENS11_INS12_ILi1ELi4ELi3EEES15_NSS_INS5_IJS16_S1K_EEENS5_IJS1K_SC_EEEEEEENS4_39AutoVectorizingCopyWithAssumedAlignmentILi128EEENS4_14SM90_TMA_STOREES24_S26_S26_EEEvvEEEEvNT_6ParamsE:
	.zero		2944


//--------------------- SYMBOLS --------------------------

	.type		.nv.reservedSmem.offset0,@object
	.size		.nv.reservedSmem.offset0,0x4
	.type		.nv.reservedSmem.cap,@object
	.size		.nv.reservedSmem.cap,0x4
	.type		__assertfail,@function
